# CuTe-DSL kernel — source=cudnn_frontend_dsl family=grouped_gemm_swiglu
# config = {"ab_dtype": "Float8E4M3FN", "sf_vec": 32, "d_dtype": "Float8E4M3FN", "vector_f32": false, "mma_mn": [128, 256], "cluster_mn": [1, 1]}


// ===== COMPILED SASS (sm_100a) =====

	.target	sm_100a

	.elftype	@"ET_EXEC"


//--------------------- .note.nv.tkinfo           --------------------------
	.section	.note.nv.tkinfo,"",@"SHT_NOTE"
	.sectionflags	@"SHF_NOTE_NV_TKINFO"
	.tkinfo
        /*0018*/ 	.word	0x00000081
        /*0030*/ 	.string	""
        /*0030*/ 	.string	"ptxas"
        /*0030*/ 	.string	"Cuda compilation tools, release 12.9, V12.9.83"
        /*0030*/ 	.string	"Build system must define TOOLS_VERSION_EXTENDED"
        /*0030*/ 	.string	"-O 3 -arch sm_100a "



//--------------------- .note.nv.cuver            --------------------------
	.section	.note.nv.cuver,"",@"SHT_NOTE"
	.sectionflags	@"SHF_NOTE_NV_CUVER"
        /*0018*/ 	.short	0x0001
        /*001a*/ 	.short	0x0064
        /*001c*/ 	.short	0x0001
        /*001e*/ 	.short	0x0000
        /*0020*/ 	.short	0x0001
        /*0022*/ 	.short	0x0000


//--------------------- .nv.info                  --------------------------
	.section	.nv.info,"",@"SHT_CUDA_INFO"
	.align	4


	//----- nvinfo : EIATTR_REGCOUNT
	.align		4
        /*0000*/ 	.byte	0x04, 0x2f
        /*0002*/ 	.short	(.L_4 - .L_3)
	.align		4
.L_3:
        /*0004*/ 	.word	index@(kernel_cutlass_kernel_cudnngrouped_gemmgrouped_gemm_swiglugrouped_gemm_swiglu_quantBlockScaledContiguousGroupedGemmKernel_object_at__TiledMMA_ThrLayoutVMNK11110000_PermutationMNK____MMAAt_0)
        /*0008*/ 	.word	0x00000085


	//----- nvinfo : EIATTR_FRAME_SIZE
	.align		4
.L_4:
        /*000c*/ 	.byte	0x04, 0x11
        /*000e*/ 	.short	(.L_6 - .L_5)
	.align		4
.L_5:
        /*0010*/ 	.word	index@($__internal_2_$__cuda_sm10x_tcgen05_guardrail_trap_unallocated_columns_being_dealloced)
        /*0014*/ 	.word	0x00000000


	//----- nvinfo : EIATTR_FRAME_SIZE
	.align		4
.L_6:
        /*0018*/ 	.byte	0x04, 0x11
        /*001a*/ 	.short	(.L_8 - .L_7)
	.align		4
.L_7:
        /*001c*/ 	.word	index@($__internal_1_$__cuda_sm10x_tcgen05_guardrail_trap_phase_invalid_during_alloc)
        /*0020*/ 	.word	0x00000000


	//----- nvinfo : EIATTR_FRAME_SIZE
	.align		4
.L_8:
        /*0024*/ 	.byte	0x04, 0x11
        /*0026*/ 	.short	(.L_10 - .L_9)
	.align		4
.L_9:
        /*0028*/ 	.word	index@($__internal_0_$__cuda_sm10x_tcgen05_guardrail_trap_col_being_dealloced_not_returned_by_alloc)
        /*002c*/ 	.word	0x00000000


	//----- nvinfo : EIATTR_FRAME_SIZE
	.align		4
.L_10:
        /*0030*/ 	.byte	0x04, 0x11
        /*0032*/ 	.short	(.L_12 - .L_11)
	.align		4
.L_11:
        /*0034*/ 	.word	index@(kernel_cutlass_kernel_cudnngrouped_gemmgrouped_gemm_swiglugrouped_gemm_swiglu_quantBlockScaledContiguousGroupedGemmKernel_object_at__TiledMMA_ThrLayoutVMNK11110000_PermutationMNK____MMAAt_0)
        /*0038*/ 	.word	0x00000000


	//----- nvinfo : EIATTR_MIN_STACK_SIZE
	.align		4
.L_12:
        /*003c*/ 	.byte	0x04, 0x12
        /*003e*/ 	.short	(.L_14 - .L_13)
	.align		4
.L_13:
        /*0040*/ 	.word	index@(kernel_cutlass_kernel_cudnngrouped_gemmgrouped_gemm_swiglugrouped_gemm_swiglu_quantBlockScaledContiguousGroupedGemmKernel_object_at__TiledMMA_ThrLayoutVMNK11110000_PermutationMNK____MMAAt_0)
        /*0044*/ 	.word	0x00000000
.L_14:


//--------------------- .nv.info.kernel_cutlass_kernel_cudnngrouped_gemmgrouped_gemm_swiglugrouped_gemm_swiglu_quantBlockScaledContiguousGroupedGemmKernel_object_at__TiledMMA_ThrLayoutVMNK11110000_PermutationMNK____MMAAt_0 --------------------------
	.section	.nv.info.kernel_cutlass_kernel_cudnngrouped_gemmgrouped_gemm_swiglugrouped_gemm_swiglu_quantBlockScaledContiguousGroupedGemmKernel_object_at__TiledMMA_ThrLayoutVMNK11110000_PermutationMNK____MMAAt_0,"",@"SHT_CUDA_INFO"
	.sectionflags	@""
	.align	4


	//----- nvinfo : EIATTR_CUDA_API_VERSION
	.align		4
        /*0000*/ 	.byte	0x04, 0x37
        /*0002*/ 	.short	(.L_16 - .L_15)
.L_15:
        /*0004*/ 	.word	0x00000081


	//----- nvinfo : EIATTR_KPARAM_INFO
	.align		4
.L_16:
        /*0008*/ 	.byte	0x04, 0x17
        /*000a*/ 	.short	(.L_18 - .L_17)
.L_17:
        /*000c*/ 	.word	0x00000000
        /*0010*/ 	.short	0x000f
        /*0012*/ 	.short	0x03f8
        /*0014*/ 	.byte	0x00, 0xf0, 0x31, 0x00


	//----- nvinfo : EIATTR_KPARAM_INFO
	.align		4
.L_18:
        /*0018*/ 	.byte	0x04, 0x17
        /*001a*/ 	.short	(.L_20 - .L_19)
.L_19:
        /*001c*/ 	.word	0x00000000
        /*0020*/ 	.short	0x000e
        /*0022*/ 	.short	0x03ec
        /*0024*/ 	.byte	0x00, 0xf0, 0x31, 0x00


	//----- nvinfo : EIATTR_KPARAM_INFO
	.align		4
.L_20:
        /*0028*/ 	.byte	0x04, 0x17
        /*002a*/ 	.short	(.L_22 - .L_21)
.L_21:
        /*002c*/ 	.word	0x00000000
        /*0030*/ 	.short	0x000d
        /*0032*/ 	.short	0x03e0
        /*0034*/ 	.byte	0x00, 0xf0, 0x31, 0x00


	//----- nvinfo : EIATTR_KPARAM_INFO
	.align		4
.L_22:
        /*0038*/ 	.byte	0x04, 0x17
        /*003a*/ 	.short	(.L_24 - .L_23)
.L_23:
        /*003c*/ 	.word	0x00000000
        /*0040*/ 	.short	0x000c
        /*0042*/ 	.short	0x03d8
        /*0044*/ 	.byte	0x00, 0xf0, 0x21, 0x00


	//----- nvinfo : EIATTR_KPARAM_INFO
	.align		4
.L_24:
        /*0048*/ 	.byte	0x04, 0x17
        /*004a*/ 	.short	(.L_26 - .L_25)
.L_25:
        /*004c*/ 	.word	0x00000000
        /*0050*/ 	.short	0x000b
        /*0052*/ 	.short	0x03d0
        /*0054*/ 	.byte	0x00, 0xf0, 0x21, 0x00


	//----- nvinfo : EIATTR_KPARAM_INFO
	.align		4
.L_26:
        /*0058*/ 	.byte	0x04, 0x17
        /*005a*/ 	.short	(.L_28 - .L_27)
.L_27:
        /*005c*/ 	.word	0x00000000
        /*0060*/ 	.short	0x000a
        /*0062*/ 	.short	0x03c8
        /*0064*/ 	.byte	0x00, 0xf0, 0x21, 0x00


	//----- nvinfo : EIATTR_KPARAM_INFO
	.align		4
.L_28:
        /*0068*/ 	.byte	0x04, 0x17
        /*006a*/ 	.short	(.L_30 - .L_29)
.L_29:
        /*006c*/ 	.word	0x00000000
        /*0070*/ 	.short	0x0009
        /*0072*/ 	.short	0x03c0
        /*0074*/ 	.byte	0x00, 0xf0, 0x21, 0x00


	//----- nvinfo : EIATTR_KPARAM_INFO
	.align		4
.L_30:
        /*0078*/ 	.byte	0x04, 0x17
        /*007a*/ 	.short	(.L_32 - .L_31)
.L_31:
        /*007c*/ 	.word	0x00000000
        /*0080*/ 	.short	0x0008
        /*0082*/ 	.short	0x0340
        /*0084*/ 	.byte	0x00, 0xf0, 0x01, 0x02


	//----- nvinfo : EIATTR_KPARAM_INFO
	.align		4
.L_32:
        /*0088*/ 	.byte	0x04, 0x17
        /*008a*/ 	.short	(.L_34 - .L_33)
.L_33:
        /*008c*/ 	.word	0x00000000
        /*0090*/ 	.short	0x0007
        /*0092*/ 	.short	0x02c0
        /*0094*/ 	.byte	0x00, 0xf0, 0x01, 0x02


	//----- nvinfo : EIATTR_KPARAM_INFO
	.align		4
.L_34:
        /*0098*/ 	.byte	0x04, 0x17
        /*009a*/ 	.short	(.L_36 - .L_35)
.L_35:
        /*009c*/ 	.word	0x00000000
        /*00a0*/ 	.short	0x0006
        /*00a2*/ 	.short	0x0240
        /*00a4*/ 	.byte	0x00, 0xf0, 0x01, 0x02


	//----- nvinfo : EIATTR_KPARAM_INFO
	.align		4
.L_36:
        /*00a8*/ 	.byte	0x04, 0x17
        /*00aa*/ 	.short	(.L_38 - .L_37)
.L_37:
        /*00ac*/ 	.word	0x00000000
        /*00b0*/ 	.short	0x0005
        /*00b2*/ 	.short	0x01c0
        /*00b4*/ 	.byte	0x00, 0xf0, 0x01, 0x02


	//----- nvinfo : EIATTR_KPARAM_INFO
	.align		4
.L_38:
        /*00b8*/ 	.byte	0x04, 0x17
        /*00ba*/ 	.short	(.L_40 - .L_39)
.L_39:
        /*00bc*/ 	.word	0x00000000
        /*00c0*/ 	.short	0x0004
        /*00c2*/ 	.short	0x0140
        /*00c4*/ 	.byte	0x00, 0xf0, 0x01, 0x02


	//----- nvinfo : EIATTR_KPARAM_INFO
	.align		4
.L_40:
        /*00c8*/ 	.byte	0x04, 0x17
        /*00ca*/ 	.short	(.L_42 - .L_41)
.L_41:
        /*00cc*/ 	.word	0x00000000
        /*00d0*/ 	.short	0x0003
        /*00d2*/ 	.short	0x00c0
        /*00d4*/ 	.byte	0x00, 0xf0, 0x01, 0x02


	//----- nvinfo : EIATTR_KPARAM_INFO
	.align		4
.L_42:
        /*00d8*/ 	.byte	0x04, 0x17
        /*00da*/ 	.short	(.L_44 - .L_43)
.L_43:
        /*00dc*/ 	.word	0x00000000
        /*00e0*/ 	.short	0x0002
        /*00e2*/ 	.short	0x0040
        /*00e4*/ 	.byte	0x00, 0xf0, 0x01, 0x02


	//----- nvinfo : EIATTR_KPARAM_INFO
	.align		4
.L_44:
        /*00e8*/ 	.byte	0x04, 0x17
        /*00ea*/ 	.short	(.L_46 - .L_45)
.L_45:
        /*00ec*/ 	.word	0x00000000
        /*00f0*/ 	.short	0x0001
        /*00f2*/ 	.short	0x000c
        /*00f4*/ 	.byte	0x00, 0xf0, 0x31, 0x00


	//----- nvinfo : EIATTR_KPARAM_INFO
	.align		4
.L_46:
        /*00f8*/ 	.byte	0x04, 0x17
        /*00fa*/ 	.short	(.L_48 - .L_47)
.L_47:
        /*00fc*/ 	.word	0x00000000
        /*0100*/ 	.short	0x0000
        /*0102*/ 	.short	0x0000
        /*0104*/ 	.byte	0x00, 0xf0, 0x31, 0x00


	//----- nvinfo : EIATTR_AT_ENTRY_FRAGMENTS
	.align		4
.L_48:
        /*0108*/ 	.byte	0x04, 0x4f
        /*010a*/ 	.short	(.L_50 - .L_49)


	//   ....[0]....
.L_49:
        /*010c*/ 	.word	0x00000004


	//----- nvinfo : EIATTR_RESERVED_SMEM_USED
	.align		4
.L_50:
        /*0110*/ 	.byte	0x01, 0x41
	.zero		2


	//----- nvinfo : EIATTR_SPARSE_MMA_MASK
	.align		4
        /*0114*/ 	.byte	0x03, 0x50
        /*0116*/ 	.short	0x0000


	//----- nvinfo : EIATTR_TCGEN05_1CTA_USED
	.align		4
        /*0118*/ 	.byte	0x01, 0x51
	.zero		2


	//----- nvinfo : EIATTR_MAXREG_COUNT
	.align		4
        /*011c*/ 	.byte	0x03, 0x1b
        /*011e*/ 	.short	0x00ff


	//----- nvinfo : EIATTR_NUM_BARRIERS
	.align		4
        /*0120*/ 	.byte	0x02, 0x4c
        /*0122*/ 	.byte	0x05
	.zero		1


	//----- nvinfo : EIATTR_INT_WARP_WIDE_INSTR_OFFSETS
	.align		4
        /*0124*/ 	.byte	0x04, 0x31
        /*0126*/ 	.short	(.L_52 - .L_51)


	//   ....[0]....
.L_51:
        /*0128*/ 	.word	0x00004b90


	//   ....[1]....
        /*012c*/ 	.word	0x00004bd0


	//----- nvinfo : EIATTR_COOP_GROUP_MASK_REGIDS
	.align		4
.L_52:
        /*0130*/ 	.byte	0x04, 0x29
        /*0132*/ 	.short	(.L_54 - .L_53)


	//   ....[0]....
.L_53:
        /*0134*/ 	.word	0xffffffff


	//   ....[1]....
        /*0138*/ 	.word	0xffffffff


	//   ....[2]....
        /*013c*/ 	.word	0xffffffff


	//   ....[3]....
        /*0140*/ 	.word	0xffffffff


	//   ....[4]....
        /*0144*/ 	.word	0xffffffff


	//   ....[5]....
        /*0148*/ 	.word	0xffffffff


	//   ....[6]....
        /*014c*/ 	.word	0xffffffff


	//   ....[7]....
        /*0150*/ 	.word	0xffffffff


	//   ....[8]....
        /*0154*/ 	.word	0xffffffff


	//----- nvinfo : EIATTR_COOP_GROUP_INSTR_OFFSETS
	.align		4
.L_54:
        /*0158*/ 	.byte	0x04, 0x28
        /*015a*/ 	.short	(.L_56 - .L_55)


	//   ....[0]....
.L_55:
        /*015c*/ 	.word	0x000000b0


	//   ....[1]....
        /*0160*/ 	.word	0x00000960


	//   ....[2]....
        /*0164*/ 	.word	0x00000ba0


	//   ....[3]....
        /*0168*/ 	.word	0x00000c00


	//   ....[4]....
        /*016c*/ 	.word	0x000023b0


	//   ....[5]....
        /*0170*/ 	.word	0x00002670


	//   ....[6]....
        /*0174*/ 	.word	0x000047d0


	//   ....[7]....
        /*0178*/ 	.word	0x00004a30


	//   ....[8]....
        /*017c*/ 	.word	0x00004c80


	//----- nvinfo : EIATTR_VRC_CTA_INIT_COUNT
	.align		4
.L_56:
        /*0180*/ 	.byte	0x02, 0x4a
        /*0182*/ 	.byte	0x80
	.zero		1


	//----- nvinfo : EIATTR_MBARRIER_INSTR_OFFSETS
	.align		4
        /*0184*/ 	.byte	0x04, 0x39
        /*0186*/ 	.short	(.L_58 - .L_57)


	//   ....[0]....
.L_57:
        /*0188*/ 	.word	0x00000330
        /*018c*/ 	.word	0x000000ff
        /*0190*/ 	.word	0x00000000
        /*0194*/ 	.short	0x0100
        /*0196*/ 	.byte	0x05
	.zero		1


	//   ....[1]....
        /*0198*/ 	.word	0x00000340
        /*019c*/ 	.word	0x000000ff
        /*01a0*/ 	.word	0x00000008
        /*01a4*/ 	.short	0x0100
        /*01a6*/ 	.byte	0x05
	.zero		1


	//   ....[2]....
        /*01a8*/ 	.word	0x00000350
        /*01ac*/ 	.word	0x000000ff
        /*01b0*/ 	.word	0x00000010
        /*01b4*/ 	.short	0x0100
        /*01b6*/ 	.byte	0x05
	.zero		1


	//   ....[3]....
        /*01b8*/ 	.word	0x00000360
        /*01bc*/ 	.word	0x000000ff
        /*01c0*/ 	.word	0x00000018
        /*01c4*/ 	.short	0x0100
        /*01c6*/ 	.byte	0x05
	.zero		1


	//   ....[4]....
        /*01c8*/ 	.word	0x00000370
        /*01cc*/ 	.word	0x000000ff
        /*01d0*/ 	.word	0x00000020
        /*01d4*/ 	.short	0x0100
        /*01d6*/ 	.byte	0x05
	.zero		1


	//   ....[5]....
        /*01d8*/ 	.word	0x00000380
        /*01dc*/ 	.word	0x000000ff
        /*01e0*/ 	.word	0x00000028
        /*01e4*/ 	.short	0x0100
        /*01e6*/ 	.byte	0x05
	.zero		1


	//   ....[6]....
        /*01e8*/ 	.word	0x00000390
        /*01ec*/ 	.word	0x000000ff
        /*01f0*/ 	.word	0x00000030
        /*01f4*/ 	.short	0x0100
        /*01f6*/ 	.byte	0x05
	.zero		1


	//   ....[7]....
        /*01f8*/ 	.word	0x000003a0
        /*01fc*/ 	.word	0x000000ff
        /*0200*/ 	.word	0x00000038
        /*0204*/ 	.short	0x0100
        /*0206*/ 	.byte	0x05
	.zero		1


	//   ....[8]....
        /*0208*/ 	.word	0x000004b0
        /*020c*/ 	.word	0x000000ff
        /*0210*/ 	.word	0x00000040
        /*0214*/ 	.short	0x0100
        /*0216*/ 	.byte	0x06
	.zero		1


	//   ....[9]....
        /*0218*/ 	.word	0x000004c0
        /*021c*/ 	.word	0x000000ff
        /*0220*/ 	.word	0x00000048
        /*0224*/ 	.short	0x0100
        /*0226*/ 	.byte	0x06
	.zero		1


	//   ....[10]....
        /*0228*/ 	.word	0x000005d0
        /*022c*/ 	.word	0x000000ff
        /*0230*/ 	.word	0x00000050
        /*0234*/ 	.short	0x0100
        /*0236*/ 	.byte	0x06
	.zero		1


	//   ....[11]....
        /*0238*/ 	.word	0x000005e0
        /*023c*/ 	.word	0x000000ff
        /*0240*/ 	.word	0x00000058
        /*0244*/ 	.short	0x0100
        /*0246*/ 	.byte	0x06
	.zero		1


	//   ....[12]....
        /*0248*/ 	.word	0x000005f0
        /*024c*/ 	.word	0x000000ff
        /*0250*/ 	.word	0x00000060
        /*0254*/ 	.short	0x0100
        /*0256*/ 	.byte	0x06
	.zero		1


	//   ....[13]....
        /*0258*/ 	.word	0x00000600
        /*025c*/ 	.word	0x000000ff
        /*0260*/ 	.word	0x00000068
        /*0264*/ 	.short	0x0100
        /*0266*/ 	.byte	0x06
	.zero		1


	//   ....[14]....
        /*0268*/ 	.word	0x00000c60
        /*026c*/ 	.word	0x0000000e
        /*0270*/ 	.word	0x00000060
        /*0274*/ 	.short	0x010a
        /*0276*/ 	.byte	0xff
	.zero		1


	//   ....[15]....
        /*0278*/ 	.word	0x00000d40
        /*027c*/ 	.word	0x0000000e
        /*0280*/ 	.word	0x00000050
        /*0284*/ 	.short	0x0101
        /*0286*/ 	.byte	0xff
	.zero		1


	//   ....[16]....
        /*0288*/ 	.word	0x00000f50
        /*028c*/ 	.word	0x00000002
        /*0290*/ 	.word	0x00000060
        /*0294*/ 	.short	0x010a
        /*0296*/ 	.byte	0xff
	.zero		1


	//   ....[17]....
        /*0298*/ 	.word	0x00001070
        /*029c*/ 	.word	0x00000002
        /*02a0*/ 	.word	0x00000050
        /*02a4*/ 	.short	0x0101
        /*02a6*/ 	.byte	0xff
	.zero		1


	//   ....[18]....
        /*02a8*/ 	.word	0x00001080
        /*02ac*/ 	.word	0x00000008
        /*02b0*/ 	.word	0x00000060
        /*02b4*/ 	.short	0x010a
        /*02b6*/ 	.byte	0xff
	.zero		1


	//   ....[19]....
        /*02b8*/ 	.word	0x000010f0
        /*02bc*/ 	.word	0x000000ff
        /*02c0*/ 	.word	0x00000050
        /*02c4*/ 	.short	0x010a
        /*02c6*/ 	.byte	0x17
	.zero		1


	//   ....[20]....
        /*02c8*/ 	.word	0x00001170
        /*02cc*/ 	.word	0x000000ff
        /*02d0*/ 	.word	0x00000060
        /*02d4*/ 	.short	0x0101
        /*02d6*/ 	.byte	0x17
	.zero		1


	//   ....[21]....
        /*02d8*/ 	.word	0x00001330
        /*02dc*/ 	.word	0x000000ff
        /*02e0*/ 	.word	0x00000020
        /*02e4*/ 	.short	0x010a
        /*02e6*/ 	.byte	0x05
	.zero		1


	//   ....[22]....
        /*02e8*/ 	.word	0x00001480
        /*02ec*/ 	.word	0x000000ff
        /*02f0*/ 	.word	0x00000020
        /*02f4*/ 	.short	0x010a
        /*02f6*/ 	.byte	0x05
	.zero		1


	//   ....[23]....
        /*02f8*/ 	.word	0x000015d0
        /*02fc*/ 	.word	0x000000ff
        /*0300*/ 	.word	0x00000020
        /*0304*/ 	.short	0x010a
        /*0306*/ 	.byte	0x16
	.zero		1


	//   ....[24]....
        /*0308*/ 	.word	0x00001620
        /*030c*/ 	.word	0x00000003
        /*0310*/ 	.word	0x00000050
        /*0314*/ 	.short	0x010a
        /*0316*/ 	.byte	0xff
	.zero		1


	//   ....[25]....
        /*0318*/ 	.word	0x000016c0
        /*031c*/ 	.word	0x00000003
        /*0320*/ 	.word	0x00000060
        /*0324*/ 	.short	0x0101
        /*0326*/ 	.byte	0xff
	.zero		1


	//   ....[26]....
        /*0328*/ 	.word	0x00001830
        /*032c*/ 	.word	0x000000ff
        /*0330*/ 	.word	0x00000020
        /*0334*/ 	.short	0x010a
        /*0336*/ 	.byte	0x05
	.zero		1


	//   ....[27]....
        /*0338*/ 	.word	0x000018f0
        /*033c*/ 	.word	0x000000ff
        /*0340*/ 	.word	0x00000050
        /*0344*/ 	.short	0x010a
        /*0346*/ 	.byte	0x0c
	.zero		1


	//   ....[28]....
        /*0348*/ 	.word	0x00001970
        /*034c*/ 	.word	0x000000ff
        /*0350*/ 	.word	0x00000060
        /*0354*/ 	.short	0x0101
        /*0356*/ 	.byte	0x0c
	.zero		1


	//   ....[29]....
        /*0358*/ 	.word	0x00001db0
        /*035c*/ 	.word	0x000000ff
        /*0360*/ 	.word	0x00000000
        /*0364*/ 	.short	0x010a
        /*0366*/ 	.byte	0x11
	.zero		1


	//   ....[30]....
        /*0368*/ 	.word	0x00001dd0
        /*036c*/ 	.word	0x000000ff
        /*0370*/ 	.word	0x00000048
        /*0374*/ 	.short	0x010a
        /*0376*/ 	.byte	0x0c
	.zero		1


	//   ....[31]....
        /*0378*/ 	.word	0x00001df0
        /*037c*/ 	.word	0x000000ff
        /*0380*/ 	.word	0x00000048
        /*0384*/ 	.short	0x010a
        /*0386*/ 	.byte	0x0c
	.zero		1


	//   ....[32]....
        /*0388*/ 	.word	0x00002000
        /*038c*/ 	.word	0x000000ff
        /*0390*/ 	.word	0x00000000
        /*0394*/ 	.short	0x010a
        /*0396*/ 	.byte	0x0d
	.zero		1


	//   ....[33]....
        /*0398*/ 	.word	0x00002160
        /*039c*/ 	.word	0x000000ff
        /*03a0*/ 	.word	0x00000000
        /*03a4*/ 	.short	0x010a
        /*03a6*/ 	.byte	0x10
	.zero		1


	//   ....[34]....
        /*03a8*/ 	.word	0x000021f0
        /*03ac*/ 	.word	0x000000ff
        /*03b0*/ 	.word	0x00000048
        /*03b4*/ 	.short	0x010a
        /*03b6*/ 	.byte	0x0c
	.zero		1


	//   ....[35]....
        /*03b8*/ 	.word	0x00002200
        /*03bc*/ 	.word	0x00000002
        /*03c0*/ 	.word	0x00000050
        /*03c4*/ 	.short	0x010a
        /*03c6*/ 	.byte	0xff
	.zero		1


	//   ....[36]....
        /*03c8*/ 	.word	0x000022a0
        /*03cc*/ 	.word	0x00000002
        /*03d0*/ 	.word	0x00000060
        /*03d4*/ 	.short	0x0101
        /*03d6*/ 	.byte	0xff
	.zero		1


	//   ....[37]....
        /*03d8*/ 	.word	0x00002350
        /*03dc*/ 	.word	0x000000ff
        /*03e0*/ 	.word	0x00000048
        /*03e4*/ 	.short	0x010a
        /*03e6*/ 	.byte	0x0c
	.zero		1


	//   ....[38]....
        /*03e8*/ 	.word	0x000026e0
        /*03ec*/ 	.word	0x00000003
        /*03f0*/ 	.word	0x00000050
        /*03f4*/ 	.short	0x010a
        /*03f6*/ 	.byte	0xff
	.zero		1


	//   ....[39]....
        /*03f8*/ 	.word	0x00002740
        /*03fc*/ 	.word	0x00000003
        /*0400*/ 	.word	0x00000060
        /*0404*/ 	.short	0x0101
        /*0406*/ 	.byte	0xff
	.zero		1


	//   ....[40]....
        /*0408*/ 	.word	0x00002b10
        /*040c*/ 	.word	0x00000003
        /*0410*/ 	.word	0x00000040
        /*0414*/ 	.short	0x010a
        /*0416*/ 	.byte	0xff
	.zero		1


	//   ....[41]....
        /*0418*/ 	.word	0x00003160
        /*041c*/ 	.word	0x00000003
        /*0420*/ 	.word	0x00000048
        /*0424*/ 	.short	0x0101
        /*0426*/ 	.byte	0xff
	.zero		1


	//   ....[42]....
        /*0428*/ 	.word	0x00004790
        /*042c*/ 	.word	0x00000005
        /*0430*/ 	.word	0x00000050
        /*0434*/ 	.short	0x010a
        /*0436*/ 	.byte	0xff
	.zero		1


	//   ....[43]....
        /*0438*/ 	.word	0x00004840
        /*043c*/ 	.word	0x00000005
        /*0440*/ 	.word	0x00000060
        /*0444*/ 	.short	0x0101
        /*0446*/ 	.byte	0xff
	.zero		1


	//   ....[44]....
        /*0448*/ 	.word	0x00004cd0
        /*044c*/ 	.word	0x0000000e
        /*0450*/ 	.word	0x00000060
        /*0454*/ 	.short	0x010a
        /*0456*/ 	.byte	0xff
	.zero		1


	//   ....[45]....
        /*0458*/ 	.word	0x00004d30
        /*045c*/ 	.word	0x00000002
        /*0460*/ 	.word	0x00000060
        /*0464*/ 	.short	0x010a
        /*0466*/ 	.byte	0xff
	.zero		1


	//   ....[46]....
        /*0468*/ 	.word	0x00004d90
        /*046c*/ 	.word	0x00000008
        /*0470*/ 	.word	0x00000060
        /*0474*/ 	.short	0x010a
        /*0476*/ 	.byte	0xff
	.zero		1


	//   ....[47]....
        /*0478*/ 	.word	0x00004df0
        /*047c*/ 	.word	0x00000000
        /*0480*/ 	.word	0x00000050
        /*0484*/ 	.short	0x010a
        /*0486*/ 	.byte	0xff
	.zero		1


	//   ....[48]....
        /*0488*/ 	.word	0x00004e70
        /*048c*/ 	.word	0x00000000
        /*0490*/ 	.word	0x00000020
        /*0494*/ 	.short	0x010a
        /*0496*/ 	.byte	0xff
	.zero		1


	//   ....[49]....
        /*0498*/ 	.word	0x00004ed0
        /*049c*/ 	.word	0x00000003
        /*04a0*/ 	.word	0x00000050
        /*04a4*/ 	.short	0x010a
        /*04a6*/ 	.byte	0xff
	.zero		1


	//   ....[50]....
        /*04a8*/ 	.word	0x00004f50
        /*04ac*/ 	.word	0x00000000
        /*04b0*/ 	.word	0x00000020
        /*04b4*/ 	.short	0x010a
        /*04b6*/ 	.byte	0xff
	.zero		1


	//   ....[51]....
        /*04b8*/ 	.word	0x00004fb0
        /*04bc*/ 	.word	0x00000002
        /*04c0*/ 	.word	0x00000050
        /*04c4*/ 	.short	0x010a
        /*04c6*/ 	.byte	0xff
	.zero		1


	//   ....[52]....
        /*04c8*/ 	.word	0x00005030
        /*04cc*/ 	.word	0x00000000
        /*04d0*/ 	.word	0x00000048
        /*04d4*/ 	.short	0x010a
        /*04d6*/ 	.byte	0xff
	.zero		1


	//   ....[53]....
        /*04d8*/ 	.word	0x000050b0
        /*04dc*/ 	.word	0x00000000
        /*04e0*/ 	.word	0x00000000
        /*04e4*/ 	.short	0x010a
        /*04e6*/ 	.byte	0xff
	.zero		1


	//   ....[54]....
        /*04e8*/ 	.word	0x00005120
        /*04ec*/ 	.word	0x00000002
        /*04f0*/ 	.word	0x00000050
        /*04f4*/ 	.short	0x010a
        /*04f6*/ 	.byte	0xff
	.zero		1


	//   ....[55]....
        /*04f8*/ 	.word	0x000051a0
        /*04fc*/ 	.word	0x00000000
        /*0500*/ 	.word	0x00000048
        /*0504*/ 	.short	0x010a
        /*0506*/ 	.byte	0xff
	.zero		1


	//   ....[56]....
        /*0508*/ 	.word	0x000051f0
        /*050c*/ 	.word	0x00000003
        /*0510*/ 	.word	0x00000050
        /*0514*/ 	.short	0x010a
        /*0516*/ 	.byte	0xff
	.zero		1


	//   ....[57]....
        /*0518*/ 	.word	0x00005250
        /*051c*/ 	.word	0x00000003
        /*0520*/ 	.word	0x00000040
        /*0524*/ 	.short	0x010a
        /*0526*/ 	.byte	0xff
	.zero		1


	//   ....[58]....
        /*0528*/ 	.word	0x000052b0
        /*052c*/ 	.word	0x00000005
        /*0530*/ 	.word	0x00000050
        /*0534*/ 	.short	0x010a
        /*0536*/ 	.byte	0xff
	.zero		1


	//----- nvinfo : EIATTR_NUM_MBARRIERS
	.align		4
.L_58:
        /*0538*/ 	.byte	0x03, 0x38
        /*053a*/ 	.short	0x000e


	//----- nvinfo : EIATTR_EXIT_INSTR_OFFSETS
	.align		4
        /*053c*/ 	.byte	0x04, 0x1c
        /*053e*/ 	.short	(.L_60 - .L_59)


	//   ....[0]....
.L_59:
        /*0540*/ 	.word	0x00002380


	//   ....[1]....
        /*0544*/ 	.word	0x00004cb0


	//----- nvinfo : EIATTR_MAX_THREADS
	.align		4
.L_60:
        /*0548*/ 	.byte	0x04, 0x05
        /*054a*/ 	.short	(.L_62 - .L_61)
.L_61:
        /*054c*/ 	.word	0x000000e0
        /*0550*/ 	.word	0x00000001
        /*0554*/ 	.word	0x00000001


	//----- nvinfo : EIATTR_CRS_STACK_SIZE
	.align		4
.L_62:
        /*0558*/ 	.byte	0x04, 0x1e
        /*055a*/ 	.short	(.L_64 - .L_63)
.L_63:
        /*055c*/ 	.word	0x00000000


	//----- nvinfo : EIATTR_CBANK_PARAM_SIZE
	.align		4
.L_64:
        /*0560*/ 	.byte	0x03, 0x19
        /*0562*/ 	.short	0x0404


	//----- nvinfo : EIATTR_PARAM_CBANK
	.align		4
        /*0564*/ 	.byte	0x04, 0x0a
        /*0566*/ 	.short	(.L_66 - .L_65)
	.align		4
.L_65:
        /*0568*/ 	.word	index@(.nv.constant0.kernel_cutlass_kernel_cudnngrouped_gemmgrouped_gemm_swiglugrouped_gemm_swiglu_quantBlockScaledContiguousGroupedGemmKernel_object_at__TiledMMA_ThrLayoutVMNK11110000_PermutationMNK____MMAAt_0)
        /*056c*/ 	.short	0x0380
        /*056e*/ 	.short	0x0404


	//----- nvinfo : EIATTR_SW_WAR
	.align		4
.L_66:
        /*0570*/ 	.byte	0x04, 0x36
        /*0572*/ 	.short	(.L_68 - .L_67)
.L_67:
        /*0574*/ 	.word	0x00000008
.L_68:


//--------------------- .nv.compat                --------------------------
	.section	.nv.compat,"",@"SHT_CUDA_COMPAT_INFO"
	.align	4
        /*0000*/ 	.byte	0x02, 0x02, 0x02, 0x00, 0x02, 0x05, 0x05, 0x00, 0x02, 0x03, 0x01, 0x00, 0x02, 0x06, 0x01, 0x00


//--------------------- .nv.callgraph             --------------------------
	.section	.nv.callgraph,"",@"SHT_CUDA_CALLGRAPH"
	.align	4
	.sectionentsize	8
	.align		4
        /*0000*/ 	.word	0x00000000
	.align		4
        /*0004*/ 	.word	0xffffffff
	.align		4
        /*0008*/ 	.word	0x00000000
	.align		4
        /*000c*/ 	.word	0xfffffffe
	.align		4
        /*0010*/ 	.word	0x00000000
	.align		4
        /*0014*/ 	.word	0xfffffffd
	.align		4
        /*0018*/ 	.word	0x00000000
	.align		4
        /*001c*/ 	.word	0xfffffffc


//--------------------- .text.kernel_cutlass_kernel_cudnngrouped_gemmgrouped_gemm_swiglugrouped_gemm_swiglu_quantBlockScaledContiguousGroupedGemmKernel_object_at__TiledMMA_ThrLayoutVMNK11110000_PermutationMNK____MMAAt_0 --------------------------
	.section	.text.kernel_cutlass_kernel_cudnngrouped_gemmgrouped_gemm_swiglugrouped_gemm_swiglu_quantBlockScaledContiguousGroupedGemmKernel_object_at__TiledMMA_ThrLayoutVMNK11110000_PermutationMNK____MMAAt_0,"ax",@progbits
	.align	128
        .global         kernel_cutlass_kernel_cudnngrouped_gemmgrouped_gemm_swiglugrouped_gemm_swiglu_quantBlockScaledContiguousGroupedGemmKernel_object_at__TiledMMA_ThrLayoutVMNK11110000_PermutationMNK____MMAAt_0
        .type           kernel_cutlass_kernel_cudnngrouped_gemmgrouped_gemm_swiglugrouped_gemm_swiglu_quantBlockScaledContiguousGroupedGemmKernel_object_at__TiledMMA_ThrLayoutVMNK11110000_PermutationMNK____MMAAt_0,@function
        .size           kernel_cutlass_kernel_cudnngrouped_gemmgrouped_gemm_swiglugrouped_gemm_swiglu_quantBlockScaledContiguousGroupedGemmKernel_object_at__TiledMMA_ThrLayoutVMNK11110000_PermutationMNK____MMAAt_0,(.L_x_85 - kernel_cutlass_kernel_cudnngrouped_gemmgrouped_gemm_swiglugrouped_gemm_swiglu_quantBlockScaledContiguousGroupedGemmKernel_object_at__TiledMMA_ThrLayoutVMNK11110000_PermutationMNK____MMAAt_0)
        .other          kernel_cutlass_kernel_cudnngrouped_gemmgrouped_gemm_swiglugrouped_gemm_swiglu_quantBlockScaledContiguousGroupedGemmKernel_object_at__TiledMMA_ThrLayoutVMNK11110000_PermutationMNK____MMAAt_0,@"STO_CUDA_ENTRY STV_DEFAULT"
kernel_cutlass_kernel_cudnngrouped_gemmgrouped_gemm_swiglugrouped_gemm_swiglu_quantBlockScaledContiguousGroupedGemmKernel_object_at__TiledMMA_ThrLayoutVMNK11110000_PermutationMNK____MMAAt_0:
.text.kernel_cutlass_kernel_cudnngrouped_gemmgrouped_gemm_swiglugrouped_gemm_swiglu_quantBlockScaledContiguousGroupedGemmKernel_object_at__TiledMMA_ThrLayoutVMNK11110000_PermutationMNK____MMAAt_0:
[----:B------:R-:W1:Y:S01]  /*0000*/  LDC R1, c[0x0][0x37c] ;  /* 0x0000df00ff017b82 */ /* 0x000e620000000800 */
[----:B------:R-:W2:Y:S01]  /*0010*/  S2R R3, SR_TID.Y ;  /* 0x0000000000037919 */ /* 0x000ea20000002200 */
[----:B------:R-:W3:Y:S01]  /*0020*/  LDCU UR5, c[0x0][0x360] ;  /* 0x00006c00ff0577ac */ /* 0x000ee20008000800 */
[----:B------:R-:W2:Y:S01]  /*0030*/  S2R R0, SR_TID.Z ;  /* 0x0000000000007919 */ /* 0x000ea20000002300 */
[----:B------:R-:W2:Y:S01]  /*0040*/  LDCU UR4, c[0x0][0x364] ;  /* 0x00006c80ff0477ac */ /* 0x000ea20008000800 */
[----:B------:R-:W3:Y:S01]  /*0050*/  S2R R66, SR_TID.X ;  /* 0x0000000000427919 */ /* 0x000ee20000002100 */
[----:B--2---:R-:W-:Y:S01]  /*0060*/  IMAD R3, R0, UR4, R3 ;  /* 0x0000000400037c24 */ /* 0x004fe2000f8e0203 */
[----:B------:R-:W2:Y:S03]  /*0070*/  LDCU.U8 UR4, c[0x0][0x381] ;  /* 0x00007020ff0477ac */ /* 0x000ea60008000000 */
[----:B---3--:R-:W-:Y:S01]  /*0080*/  IMAD R83, R3, UR5, R66 ;  /* 0x0000000503537c24 */ /* 0x008fe2000f8e0242 */
[----:B------:R-:W3:Y:S04]  /*0090*/  LDCU.U8 UR5, c[0x0][0x382] ;  /* 0x00007040ff0577ac */ /* 0x000ee80008000000 */
[----:B------:R-:W-:-:S06]  /*00a0*/  SHF.R.U32.HI R83, RZ, 0x5, R83 ;  /* 0x00000005ff537819 */ /* 0x000fcc0000011653 */
[----:B------:R-:W4:Y:S01]  /*00b0*/  SHFL.IDX PT, R83, R83, RZ, 0x1f ;  /* 0x00001fff53537589 */ /* 0x000f2200000e0000 */
[----:B--2---:R-:W-:Y:S02]  /*00c0*/  ULOP3.LUT UR4, UR4, 0x1, URZ, 0xc0, !UPT ;  /* 0x0000000104047892 */ /* 0x004fe4000f8ec0ff */
[----:B---3--:R-:W-:Y:S02]  /*00d0*/  ULOP3.LUT UR5, UR5, 0x1, URZ, 0xc0, !UPT ;  /* 0x0000000105057892 */ /* 0x008fe4000f8ec0ff */
[----:B------:R-:W-:Y:S02]  /*00e0*/  UISETP.NE.U32.AND UP5, UPT, UR4, 0x1, UPT ;  /* 0x000000010400788c */ /* 0x000fe4000bfa5070 */
[----:B------:R-:W-:Y:S01]  /*00f0*/  UISETP.NE.U32.AND UP6, UPT, UR5, 0x1, UPT ;  /* 0x000000010500788c */ /* 0x000fe2000bfc5070 */
[----:B----4-:R-:W-:-:S13]  /*0100*/  ISETP.NE.AND P0, PT, R83, 0x5, PT ;  /* 0x000000055300780c */ /* 0x010fda0003f05270 */
[----:B-1----:R-:W-:Y:S05]  /*0110*/  @P0 BRA `(.L_x_0) ;  /* 0x0000000000540947 */ /* 0x002fea0003800000 */
[----:B------:R-:W1:Y:S02]  /*0120*/  LDCU.64 UR4, c[0x0][0x348] ;  /* 0x00006900ff0477ac */ /* 0x000e640008000a00 */
[----:B-1----:R-:W-:Y:S02]  /*0130*/  UIADD3 UR14, UP0, UPT, UR4, 0x40, URZ ;  /* 0x00000040040e7890 */ /* 0x002fe4000ff1e0ff */
[----:B------:R-:W-:Y:S02]  /*0140*/  UIADD3 UR12, UP4, UPT, UR4, 0xc0, URZ ;  /* 0x000000c0040c7890 */ /* 0x000fe4000ff9e0ff */
[----:B------:R-:W-:Y:S02]  /*0150*/  UIADD3 UR10, UP3, UPT, UR4, 0x140, URZ ;  /* 0x00000140040a7890 */ /* 0x000fe4000ff7e0ff */
[----:B------:R-:W-:Y:S02]  /*0160*/  UIADD3 UR8, UP2, UPT, UR4, 0x1c0, URZ ;  /* 0x000001c004087890 */ /* 0x000fe4000ff5e0ff */
[----:B------:R-:W-:-:S02]  /*0170*/  UIADD3 UR6, UP1, UPT, UR4, 0x240, URZ ;  /* 0x0000024004067890 */ /* 0x000fc4000ff3e0ff */
[----:B------:R-:W-:Y:S02]  /*0180*/  UIADD3.X UR15, UPT, UPT, URZ, UR5, URZ, UP0, !UPT ;  /* 0x00000005ff0f7290 */ /* 0x000fe400087fe4ff */
[----:B------:R-:W-:Y:S02]  /*0190*/  UIADD3 UR4, UP0, UPT, UR4, 0x2c0, URZ ;  /* 0x000002c004047890 */ /* 0x000fe4000ff1e0ff */
[----:B------:R-:W-:Y:S02]  /*01a0*/  UIADD3.X UR13, UPT, UPT, URZ, UR5, URZ, UP4, !UPT ;  /* 0x00000005ff0d7290 */ /* 0x000fe4000a7fe4ff */
[----:B------:R-:W-:Y:S02]  /*01b0*/  UIADD3.X UR11, UPT, UPT, URZ, UR5, URZ, UP3, !UPT ;  /* 0x00000005ff0b7290 */ /* 0x000fe40009ffe4ff */
[----:B------:R-:W-:Y:S01]  /*01c0*/  UIADD3.X UR9, UPT, UPT, URZ, UR5, URZ, UP2, !UPT ;  /* 0x00000005ff097290 */ /* 0x000fe200097fe4ff */
[----:B------:R1:W-:Y:S01]  /*01d0*/  UTMACCTL.PF [UR14] ;  /* 0x000000000e0079b9 */ /* 0x0003e20008040000 */
[----:B------:R-:W-:-:S03]  /*01e0*/  UIADD3.X UR7, UPT, UPT, URZ, UR5, URZ, UP1, !UPT ;  /* 0x00000005ff077290 */ /* 0x000fc60008ffe4ff */
[----:B------:R1:W-:Y:S01]  /*01f0*/  UTMACCTL.PF [UR12] ;  /* 0x000000000c0079b9 */ /* 0x0003e20008040000 */
[----:B------:R-:W-:Y:S01]  /*0200*/  UIADD3.X UR5, UPT, UPT, URZ, UR5, URZ, UP0, !UPT ;  /* 0x00000005ff057290 */ /* 0x000fe200087fe4ff */
[----:B------:R1:W-:Y:S02]  /*0210*/  UTMACCTL.PF [UR10] ;  /* 0x000000000a0079b9 */ /* 0x0003e40008040000 */
[----:B------:R1:W-:Y:S02]  /*0220*/  UTMACCTL.PF [UR8] ;  /* 0x00000000080079b9 */ /* 0x0003e40008040000 */
[----:B------:R1:W-:Y:S04]  /*0230*/  UTMACCTL.PF [UR6] ;  /* 0x00000000060079b9 */ /* 0x0003e80008040000 */
[----:B------:R1:W-:Y:S01]  /*0240*/  UTMACCTL.PF [UR4] ;  /* 0x00000000040079b9 */ /* 0x0003e20008040000 */
[----:B------:R-:W-:Y:S01]  /*0250*/  UPLOP3.LUT UP4, UPT, UPT, UPT, UPT, 0x40, 0x4 ;  /* 0x000000000004789c */ /* 0x000fe20003f8e870 */
[----:B-1----:R-:W-:Y:S10]  /*0260*/  BRA `(.L_x_1) ;  /* 0x0000000000547947 */ /* 0x002ff40003800000 */
.L_x_0:
[----:B------:R-:W-:Y:S01]  /*0270*/  ISETP.NE.AND P0, PT, R83, RZ, PT ;  /* 0x000000ff5300720c */ /* 0x000fe20003f05270 */
[----:B------:R-:W-:-:S12]  /*0280*/  UPLOP3.LUT UP4, UPT, UPT, UPT, UPT, 0x40, 0x4 ;  /* 0x000000000004789c */ /* 0x000fd80003f8e870 */
[----:B------:R-:W-:Y:S05]  /*0290*/  @P0 BRA `(.L_x_1) ;  /* 0x0000000000480947 */ /* 0x000fea0003800000 */
[----:B------:R-:W1:Y:S01]  /*02a0*/  S2UR UR5, SR_CgaCtaId ;  /* 0x00000000000579c3 */ /* 0x000e620000008800 */
[----:B------:R-:W-:Y:S01]  /*02b0*/  UMOV UR6, 0x400 ;  /* 0x0000040000067882 */ /* 0x000fe20000000000 */
[----:B------:R-:W-:Y:S01]  /*02c0*/  UMOV UR4, 0x1 ;  /* 0x0000000100047882 */ /* 0x000fe20000000000 */
[----:B------:R-:W-:Y:S02]  /*02d0*/  UPLOP3.LUT UP4, UPT, UPT, UPT, UPT, 0x80, 0x8 ;  /* 0x000000000008789c */ /* 0x000fe40003f8f070 */
[----:B-1----:R-:W-:Y:S02]  /*02e0*/  ULEA UR5, UR5, UR6, 0x18 ;  /* 0x0000000605057291 */ /* 0x002fe4000f8ec0ff */
[----:B------:R-:W-:-:S04]  /*02f0*/  UIADD3 UR6, UPT, UPT, -UR4, 0x100000, URZ ;  /* 0x0010000004067890 */ /* 0x000fc8000fffe1ff */
[----:B------:R-:W-:Y:S02]  /*0300*/  USHF.L.U32 UR7, UR6, 0xb, URZ ;  /* 0x0000000b06077899 */ /* 0x000fe400080006ff */
[----:B------:R-:W-:Y:S01]  /*0310*/  USHF.L.U32 UR6, UR6, 0x1, URZ ;  /* 0x0000000106067899 */ /* 0x000fe200080006ff */
[----:B------:R-:W1:Y:S11]  /*0320*/  FENCE.VIEW.ASYNC.S ;  /* 0x00000000000073c6 */ /* 0x000e760000000000 */
[----:B-1----:R1:W2:Y:S01]  /*0330*/  SYNCS.EXCH.64 URZ, [UR5], UR6 ;  /* 0x0000000605ff75b2 */ /* 0x0022a20008000100 */
[----:B------:R1:W3:Y:S01]  /*0340*/  SYNCS.EXCH.64 URZ, [UR5+0x8], UR6 ;  /* 0x0000080605ff75b2 */ /* 0x0002e20008000100 */
[----:B------:R1:W4:Y:S01]  /*0350*/  SYNCS.EXCH.64 URZ, [UR5+0x10], UR6 ;  /* 0x0000100605ff75b2 */ /* 0x0003220008000100 */
[----:B------:R1:W1:Y:S01]  /*0360*/  SYNCS.EXCH.64 URZ, [UR5+0x18], UR6 ;  /* 0x0000180605ff75b2 */ /* 0x0002620008000100 */
[----:B------:R1:W1:Y:S01]  /*0370*/  SYNCS.EXCH.64 URZ, [UR5+0x20], UR6 ;  /* 0x0000200605ff75b2 */ /* 0x0002620008000100 */
[----:B------:R1:W1:Y:S01]  /*0380*/  SYNCS.EXCH.64 URZ, [UR5+0x28], UR6 ;  /* 0x0000280605ff75b2 */ /* 0x0002620008000100 */
[----:B------:R1:W1:Y:S01]  /*0390*/  SYNCS.EXCH.64 URZ, [UR5+0x30], UR6 ;  /* 0x0000300605ff75b2 */ /* 0x0002620008000100 */
[----:B------:R1:W1:Y:S01]  /*03a0*/  SYNCS.EXCH.64 URZ, [UR5+0x38], UR6 ;  /* 0x0000380605ff75b2 */ /* 0x0002620008000100 */
[----:B------:R-:W-:Y:S01]  /*03b0*/  NOP ;  /* 0x0000000000007918 */ /* 0x000fe20000000000 */
.L_x_1:
[----:B------:R-:W-:Y:S01]  /*03c0*/  NOP ;  /* 0x0000000000007918 */ /* 0x000fe20000000000 */
[----:B-1234-:R-:W-:Y:S06]  /*03d0*/  BAR.SYNC.DEFER_BLOCKING 0x0 ;  /* 0x0000000000007b1d */ /* 0x01efec0000010000 */
[----:B------:R-:W-:Y:S05]  /*03e0*/  BRA.U !UP4, `(.L_x_2) ;  /* 0x000000010c3c7547 */ /* 0x000fea000b800000 */
[----:B------:R-:W1:Y:S01]  /*03f0*/  S2UR UR6, SR_CgaCtaId ;  /* 0x00000000000679c3 */ /* 0x000e620000008800 */
[----:B------:R-:W-:Y:S01]  /*0400*/  UMOV UR7, 0x400 ;  /* 0x0000040000077882 */ /* 0x000fe20000000000 */
[----:B------:R-:W-:Y:S01]  /*0410*/  UMOV UR5, 0x1 ;  /* 0x0000000100057882 */ /* 0x000fe20000000000 */
[----:B------:R-:W-:Y:S01]  /*0420*/  UMOV UR4, 0x4 ;  /* 0x0000000400047882 */ /* 0x000fe20000000000 */
[----:B------:R-:W-:-:S04]  /*0430*/  UIADD3 UR8, UPT, UPT, -UR5, 0x100000, URZ ;  /* 0x0010000005087890 */ /* 0x000fc8000fffe1ff */
[----:B------:R-:W-:Y:S02]  /*0440*/  USHF.L.U32 UR9, UR8, 0xb, URZ ;  /* 0x0000000b08097899 */ /* 0x000fe400080006ff */
[----:B------:R-:W-:Y:S02]  /*0450*/  USHF.L.U32 UR8, UR8, 0x1, URZ ;  /* 0x0000000108087899 */ /* 0x000fe400080006ff */
[----:B------:R-:W-:-:S04]  /*0460*/  UIADD3 UR4, UPT, UPT, -UR4, 0x100000, URZ ;  /* 0x0010000004047890 */ /* 0x000fc8000fffe1ff */
[----:B------:R-:W-:Y:S02]  /*0470*/  USHF.L.U32 UR5, UR4, 0xb, URZ ;  /* 0x0000000b04057899 */ /* 0x000fe400080006ff */
[----:B------:R-:W-:Y:S02]  /*0480*/  USHF.L.U32 UR4, UR4, 0x1, URZ ;  /* 0x0000000104047899 */ /* 0x000fe400080006ff */
[----:B-1----:R-:W-:Y:S01]  /*0490*/  ULEA UR6, UR6, UR7, 0x18 ;  /* 0x0000000706067291 */ /* 0x002fe2000f8ec0ff */
[----:B------:R-:W1:Y:S11]  /*04a0*/  FENCE.VIEW.ASYNC.S ;  /* 0x00000000000073c6 */ /* 0x000e760000000000 */
[----:B-1----:R1:W2:Y:S01]  /*04b0*/  SYNCS.EXCH.64 URZ, [UR6+0x40], UR8 ;  /* 0x0000400806ff75b2 */ /* 0x0022a20008000100 */
[----:B------:R1:W3:Y:S01]  /*04c0*/  SYNCS.EXCH.64 URZ, [UR6+0x48], UR4 ;  /* 0x0000480406ff75b2 */ /* 0x0002e20008000100 */
[----:B------:R-:W-:Y:S01]  /*04d0*/  NOP ;  /* 0x0000000000007918 */ /* 0x000fe20000000000 */
.L_x_2:
[----:B------:R-:W-:Y:S01]  /*04e0*/  NOP ;  /* 0x0000000000007918 */ /* 0x000fe20000000000 */
[----:B--23--:R-:W-:Y:S06]  /*04f0*/  BAR.SYNC.DEFER_BLOCKING 0x0 ;  /* 0x0000000000007b1d */ /* 0x00cfec0000010000 */
[----:B------:R-:W-:Y:S05]  /*0500*/  BRA.U !UP4, `(.L_x_3) ;  /* 0x000000010c447547 */ /* 0x000fea000b800000 */
[----:B-1----:R-:W1:Y:S01]  /*0510*/  S2UR UR6, SR_CgaCtaId ;  /* 0x00000000000679c3 */ /* 0x002e620000008800 */
        /* <DEDUP_REMOVED lines=11> */
[----:B-1----:R2:W3:Y:S01]  /*05d0*/  SYNCS.EXCH.64 URZ, [UR6+0x50], UR8 ;  /* 0x0000500806ff75b2 */ /* 0x0024e20008000100 */
[----:B------:R2:W4:Y:S01]  /*05e0*/  SYNCS.EXCH.64 URZ, [UR6+0x58], UR8 ;  /* 0x0000580806ff75b2 */ /* 0x0005220008000100 */
[----:B------:R2:W1:Y:S01]  /*05f0*/  SYNCS.EXCH.64 URZ, [UR6+0x60], UR4 ;  /* 0x0000600406ff75b2 */ /* 0x0004620008000100 */
[----:B------:R2:W1:Y:S02]  /*0600*/  SYNCS.EXCH.64 URZ, [UR6+0x68], UR4 ;  /* 0x0000680406ff75b2 */ /* 0x0004640008000100 */
[----:B--2---:R-:W-:Y:S01]  /*0610*/  NOP ;  /* 0x0000000000007918 */ /* 0x004fe20000000000 */
.L_x_3:
[----:B------:R-:W-:Y:S01]  /*0620*/  NOP ;  /* 0x0000000000007918 */ /* 0x000fe20000000000 */
[----:B-1-34-:R-:W-:Y:S08]  /*0630*/  BAR.SYNC.DEFER_BLOCKING 0x0 ;  /* 0x0000000000007b1d */ /* 0x01aff00000010000 */
[----:B------:R-:W-:Y:S01]  /*0640*/  BAR.SYNC.DEFER_BLOCKING 0x1, 0xe0 ;  /* 0x0043800000007b1d */ /* 0x000fe20000010000 */
[----:B------:R-:W-:-:S05]  /*0650*/  ISETP.NE.AND P0, PT, R83, 0x6, PT ;  /* 0x000000065300780c */ /* 0x000fca0003f05270 */
[----:B------:R-:W1:Y:S08]  /*0660*/  LDCU.64 UR14, c[0x0][0x358] ;  /* 0x00006b00ff0e77ac */ /* 0x000e700008000a00 */
[----:B------:R-:W-:Y:S05]  /*0670*/  @P0 BRA `(.L_x_4) ;  /* 0x0000000800880947 */ /* 0x000fea0003800000 */
[----:B------:R-:W-:Y:S01]  /*0680*/  LOP3.LUT R0, R66, 0x1f, RZ, 0xc0, !PT ;  /* 0x0000001f42007812 */ /* 0x000fe200078ec0ff */
[----:B------:R-:W-:Y:S01]  /*0690*/  IMAD.MOV.U32 R18, RZ, RZ, 0x7fffffff ;  /* 0x7fffffffff127424 */ /* 0x000fe200078e00ff */
[----:B------:R-:W2:Y:S01]  /*06a0*/  S2UR UR9, SR_CTAID.Z ;  /* 0x00000000000979c3 */ /* 0x000ea20000002700 */
[----:B------:R-:W2:Y:S01]  /*06b0*/  LDCU.64 UR6, c[0x0][0x760] ;  /* 0x0000ec00ff0677ac */ /* 0x000ea20008000a00 */
[C---:B------:R-:W-:Y:S01]  /*06c0*/  ISETP.GT.U32.AND P0, PT, R0.reuse, 0x7, PT ;  /* 0x000000070000780c */ /* 0x040fe20003f04070 */
[----:B------:R-:W3:Y:S01]  /*06d0*/  LDCU.U8 UR8, c[0x0][0x768] ;  /* 0x0000ed00ff0877ac */ /* 0x000ee20008000000 */
[----:B------:R-:W4:Y:S01]  /*06e0*/  LDCU.U8 UR10, c[0x0][0x769] ;  /* 0x0000ed20ff0a77ac */ /* 0x000f220008000000 */
[----:B------:R-:W5:Y:S10]  /*06f0*/  LDCU.U8 UR13, c[0x0][0x781] ;  /* 0x0000f020ff0d77ac */ /* 0x000f740008000000 */
[----:B------:R-:W1:Y:S01]  /*0700*/  @!P0 LDC.64 R2, c[0x0][0x748] ;  /* 0x0001d200ff028b82 */ /* 0x000e620000000a00 */
[----:B------:R-:W1:Y:S02]  /*0710*/  LDCU UR20, c[0x0][0x770] ;  /* 0x0000ee00ff1477ac */ /* 0x000e640008000800 */
[----:B-1----:R-:W-:-:S05]  /*0720*/  @!P0 IMAD.WIDE.U32 R2, R0, 0x4, R2 ;  /* 0x0000000400028825 */ /* 0x002fca00078e0002 */
[----:B------:R-:W5:Y:S01]  /*0730*/  @!P0 LDG.E R18, desc[UR14][R2.64] ;  /* 0x0000000e02128981 */ /* 0x000f62000c1e1900 */
[----:B--2---:R-:W-:Y:S01]  /*0740*/  UIMAD.WIDE.U32 UR4, UR9, UR7, URZ ;  /* 0x00000007090472a5 */ /* 0x004fe2000f8e00ff */
[----:B------:R-:W-:Y:S01]  /*0750*/  HFMA2 R0, -RZ, RZ, 0, 5.9604644775390625e-08 ;  /* 0x00000001ff007431 */ /* 0x000fe200000001ff */
[----:B------:R-:W-:Y:S01]  /*0760*/  UISETP.GT.U32.AND UP0, UPT, UR9, 0x1ff, UPT ;  /* 0x000001ff0900788c */ /* 0x000fe2000bf04070 */
[----:B------:R-:W-:-:S04]  /*0770*/  IMAD.MOV.U32 R10, RZ, RZ, RZ ;  /* 0x000000ffff0a7224 */ /* 0x000fc800078e00ff */
[----:B------:R-:W-:Y:S02]  /*0780*/  UMOV UR11, UR5 ;  /* 0x00000005000b7c82 */ /* 0x000fe40008000000 */
[----:B------:R-:W-:Y:S02]  /*0790*/  UIADD3 UR7, UPT, UPT, -UR11, UR9, URZ ;  /* 0x000000090b077290 */ /* 0x000fe4000fffe1ff */
[----:B------:R-:W1:Y:S02]  /*07a0*/  LDCU.64 UR4, c[0x0][0x778] ;  /* 0x0000ef00ff0477ac */ /* 0x000e640008000a00 */
[----:B---3--:R-:W-:-:S04]  /*07b0*/  USHF.R.U32.HI UR7, URZ, UR8, UR7 ;  /* 0x00000008ff077299 */ /* 0x008fc80008011607 */
[----:B------:R-:W-:-:S04]  /*07c0*/  UIADD3 UR11, UPT, UPT, UR11, UR7, URZ ;  /* 0x000000070b0b7290 */ /* 0x000fc8000fffe0ff */
[----:B----4-:R-:W-:-:S03]  /*07d0*/  USHF.R.U32.HI UR11, URZ, UR10, UR11 ;  /* 0x0000000aff0b7299 */ /* 0x010fc6000801160b */
[----:B------:R-:W2:Y:S01]  /*07e0*/  LDCU.U8 UR7, c[0x0][0x780] ;  /* 0x0000f000ff0777ac */ /* 0x000ea20008000000 */
[----:B------:R-:W-:-:S04]  /*07f0*/  UIADD3 UR11, UPT, UPT, -UR11, URZ, URZ ;  /* 0x000000ff0b0b7290 */ /* 0x000fc8000fffe1ff */
[----:B------:R-:W-:-:S04]  /*0800*/  UIMAD UR6, UR11, UR6, UR9 ;  /* 0x000000060b0672a4 */ /* 0x000fc8000f8e0209 */
[----:B-1----:R-:W-:-:S07]  /*0810*/  UIMAD.WIDE.U32 UR16, UR6, UR5, URZ ;  /* 0x00000005061072a5 */ /* 0x002fce000f8e00ff */
[----:B------:R-:W-:Y:S02]  /*0820*/  UMOV UR5, UR17 ;  /* 0x0000001100057c82 */ /* 0x000fe40008000000 */
[----:B------:R-:W-:Y:S02]  /*0830*/  UIADD3 UR18, UPT, UPT, UR6, -UR5, URZ ;  /* 0x8000000506127290 */ /* 0x000fe4000fffe0ff */
[----:B------:R-:W1:Y:S02]  /*0840*/  LDCU.U8 UR17, c[0x0][0x774] ;  /* 0x0000ee80ff1177ac */ /* 0x000e640008000000 */
[----:B--2---:R-:W-:Y:S01]  /*0850*/  USHF.R.U32.HI UR18, URZ, UR7, UR18 ;  /* 0x00000007ff127299 */ /* 0x004fe20008011612 */
[----:B------:R-:W2:Y:S03]  /*0860*/  LDCU.U8 UR16, c[0x0][0x775] ;  /* 0x0000eea0ff1077ac */ /* 0x000ea60008000000 */
[----:B------:R-:W-:Y:S01]  /*0870*/  UIADD3 UR18, UPT, UPT, UR5, UR18, URZ ;  /* 0x0000001205127290 */ /* 0x000fe2000fffe0ff */
[----:B------:R-:W3:Y:S03]  /*0880*/  LDCU UR5, c[0x0][0x76c] ;  /* 0x0000ed80ff0577ac */ /* 0x000ee60008000800 */
[----:B-----5:R-:W-:-:S04]  /*0890*/  USHF.R.U32.HI UR18, URZ, UR13, UR18 ;  /* 0x0000000dff127299 */ /* 0x020fc80008011612 */
[----:B------:R-:W-:Y:S02]  /*08a0*/  UIMAD.WIDE.U32 UR20, UR18, UR20, URZ ;  /* 0x00000014121472a5 */ /* 0x000fe4000f8e00ff */
[----:B------:R-:W-:-:S04]  /*08b0*/  UIADD3 UR12, UPT, UPT, -UR18, URZ, URZ ;  /* 0x000000ff120c7290 */ /* 0x000fc8000fffe1ff */
[----:B------:R-:W-:Y:S01]  /*08c0*/  UIMAD UR4, UR12, UR4, UR6 ;  /* 0x000000040c0472a4 */ /* 0x000fe2000f8e0206 */
[----:B------:R-:W-:Y:S02]  /*08d0*/  UMOV UR19, UR21 ;  /* 0x0000001500137c82 */ /* 0x000fe40008000000 */
[----:B------:R-:W-:-:S03]  /*08e0*/  UIADD3 UR11, UPT, UPT, UR18, -UR19, URZ ;  /* 0x80000013120b7290 */ /* 0x000fc6000fffe0ff */
[----:B------:R-:W-:Y:S01]  /*08f0*/  MOV R5, UR4 ;  /* 0x0000000400057c02 */ /* 0x000fe20008000f00 */
[----:B-1----:R-:W-:-:S04]  /*0900*/  USHF.R.U32.HI UR11, URZ, UR17, UR11 ;  /* 0x00000011ff0b7299 */ /* 0x002fc8000801160b */
[----:B------:R-:W-:-:S04]  /*0910*/  UIADD3 UR11, UPT, UPT, UR19, UR11, URZ ;  /* 0x0000000b130b7290 */ /* 0x000fc8000fffe0ff */
[----:B--2---:R-:W-:-:S04]  /*0920*/  USHF.R.U32.HI UR11, URZ, UR16, UR11 ;  /* 0x00000010ff0b7299 */ /* 0x004fc8000801160b */
[----:B------:R-:W-:-:S04]  /*0930*/  UIADD3 UR11, UPT, UPT, -UR11, URZ, URZ ;  /* 0x000000ff0b0b7290 */ /* 0x000fc8000fffe1ff */
[----:B---3--:R-:W-:-:S06]  /*0940*/  UIMAD UR5, UR11, UR5, UR18 ;  /* 0x000000050b0572a4 */ /* 0x008fcc000f8e0212 */
[----:B------:R-:W-:Y:S01]  /*0950*/  IMAD.U32 R4, RZ, RZ, UR5 ;  /* 0x00000005ff047e24 */ /* 0x000fe2000f8e00ff */
[----:B------:R1:W2:Y:S01]  /*0960*/  SHFL.IDX PT, R2, R18, 0x7, 0x1f ;  /* 0x00e01f0012027f89 */ /* 0x0002a200000e0000 */
[----:B------:R-:W-:Y:S05]  /*0970*/  BRA.U UP0, `(.L_x_5) ;  /* 0x0000000500547547 */ /* 0x000fea000b800000 */
[----:B--2---:R-:W-:Y:S01]  /*0980*/  SHF.R.S32.HI R17, RZ, 0x1f, R2 ;  /* 0x0000001fff117819 */ /* 0x004fe20000011402 */
[----:B------:R-:W2:Y:S01]  /*0990*/  LDC R0, c[0x0][0x374] ;  /* 0x0000dd00ff007b82 */ /* 0x000ea20000000800 */
[----:B------:R-:W-:Y:S01]  /*09a0*/  IMAD.U32 R19, RZ, RZ, UR9 ;  /* 0x00000009ff137e24 */ /* 0x000fe2000f8e00ff */
[----:B------:R-:W-:Y:S01]  /*09b0*/  MOV R10, RZ ;  /* 0x000000ff000a7202 */ /* 0x000fe20000000f00 */
[----:B------:R-:W-:Y:S01]  /*09c0*/  IMAD.MOV.U32 R6, RZ, RZ, -0x1 ;  /* 0xffffffffff067424 */ /* 0x000fe200078e00ff */
[----:B------:R-:W-:Y:S02]  /*09d0*/  LEA.HI R17, R17, R2, RZ, 0x7 ;  /* 0x0000000211117211 */ /* 0x000fe400078f38ff */
[----:B------:R-:W-:Y:S02]  /*09e0*/  MOV R15, RZ ;  /* 0x000000ff000f7202 */ /* 0x000fe40000000f00 */
[----:B------:R-:W2:Y:S01]  /*09f0*/  LDC R7, c[0x0][0x370] ;  /* 0x0000dc00ff077b82 */ /* 0x000ea20000000800 */
[----:B------:R-:W-:-:S04]  /*0a00*/  LOP3.LUT R3, R17, 0xffffff80, RZ, 0xc0, !PT ;  /* 0xffffff8011037812 */ /* 0x000fc800078ec0ff */
[----:B------:R-:W-:-:S03]  /*0a10*/  ISETP.NE.AND P0, PT, R2, R3, PT ;  /* 0x000000030200720c */ /* 0x000fc60003f05270 */
[----:B------:R-:W3:Y:S01]  /*0a20*/  LDC R16, c[0x0][0x378] ;  /* 0x0000de00ff107b82 */ /* 0x000ee20000000800 */
[----:B------:R-:W-:-:S07]  /*0a30*/  ISETP.LT.AND P0, PT, R2, RZ, P0 ;  /* 0x000000ff0200720c */ /* 0x000fce0000701270 */
[----:B------:R-:W4:Y:S08]  /*0a40*/  LDC R12, c[0x0][0x770] ;  /* 0x0001dc00ff0c7b82 */ /* 0x000f300000000800 */
[----:B------:R-:W1:Y:S01]  /*0a50*/  LDC R11, c[0x0][0x76c] ;  /* 0x0001db00ff0b7b82 */ /* 0x000e620000000800 */
[----:B--2---:R-:W-:Y:S01]  /*0a60*/  IMAD R7, R0, R7, RZ ;  /* 0x0000000700077224 */ /* 0x004fe200078e02ff */
[----:B------:R-:W-:-:S02]  /*0a70*/  SHF.R.S32.HI R0, RZ, 0x7, R17 ;  /* 0x00000007ff007819 */ /* 0x000fc40000011411 */
[----:B------:R-:W-:-:S03]  /*0a80*/  LEA.HI.SX32 R17, R17, 0xffffffff, 0x19 ;  /* 0xffffffff11117811 */ /* 0x000fc600078fcaff */
[----:B------:R-:W-:Y:S01]  /*0a90*/  @!P0 IMAD.MOV R17, RZ, RZ, R0 ;  /* 0x000000ffff118224 */ /* 0x000fe200078e0200 */
[----:B------:R-:W2:Y:S01]  /*0aa0*/  LDC.64 R8, c[0x0][0x760] ;  /* 0x0001d800ff087b82 */ /* 0x000ea20000000a00 */
[----:B---3--:R-:W-:Y:S02]  /*0ab0*/  IMAD R16, R7, R16, RZ ;  /* 0x0000001007107224 */ /* 0x008fe400078e02ff */
[----:B------:R-:W-:-:S05]  /*0ac0*/  IMAD.MOV.U32 R0, RZ, RZ, 0x1 ;  /* 0x00000001ff007424 */ /* 0x000fca00078e00ff */
[----:B------:R-:W3:Y:S02]  /*0ad0*/  LDC.64 R2, c[0x0][0x778] ;  /* 0x0001de00ff027b82 */ /* 0x000ee40000000a00 */
.L_x_10:
[----:B------:R-:W-:-:S13]  /*0ae0*/  ISETP.GE.AND P0, PT, R4, R17, PT ;  /* 0x000000110400720c */ /* 0x000fda0003f06270 */
[----:B------:R-:W-:Y:S05]  /*0af0*/  @P0 BRA `(.L_x_6) ;  /* 0x0000000000940947 */ /* 0x000fea0003800000 */
[----:B------:R-:W-:-:S04]  /*0b00*/  SHF.L.U32 R7, R4, 0x7, RZ ;  /* 0x0000000704077819 */ /* 0x000fc800000006ff */
[----:B------:R-:W-:-:S13]  /*0b10*/  ISETP.GE.AND P0, PT, R7, R15, PT ;  /* 0x0000000f0700720c */ /* 0x000fda0003f06270 */
[----:B------:R-:W-:Y:S05]  /*0b20*/  @!P0 BRA `(.L_x_7) ;  /* 0x0000000000388947 */ /* 0x000fea0003800000 */
[----:B------:R-:W-:Y:S01]  /*0b30*/  VIADD R13, R6, 0x1 ;  /* 0x00000001060d7836 */ /* 0x000fe20000000000 */
[----:B------:R-:W-:-:S04]  /*0b40*/  MOV R6, 0xffffffff ;  /* 0xffffffff00067802 */ /* 0x000fc80000000f00 */
[----:B------:R-:W-:-:S13]  /*0b50*/  ISETP.GT.U32.AND P0, PT, R13, 0x1f, PT ;  /* 0x0000001f0d00780c */ /* 0x000fda0003f04070 */
[----:B------:R-:W-:Y:S05]  /*0b60*/  @P0 BRA `(.L_x_8) ;  /* 0x0000000000240947 */ /* 0x000fea0003800000 */
[----:B------:R-:W-:Y:S01]  /*0b70*/  ISETP.GT.AND P0, PT, R18, R7, PT ;  /* 0x000000071200720c */ /* 0x000fe20003f04270 */
[----:B------:R-:W-:-:S05]  /*0b80*/  IMAD.MOV.U32 R6, RZ, RZ, -0x1 ;  /* 0xffffffffff067424 */ /* 0x000fca00078e00ff */
[----:B------:R-:W-:-:S07]  /*0b90*/  SHF.L.U32 R6, R6, R13, RZ ;  /* 0x0000000d06067219 */ /* 0x000fce00000006ff */
[----:B------:R-:W-:-:S04]  /*0ba0*/  VOTE.ANY R7, PT, P0 ;  /* 0x0000000000077806 */ /* 0x000fc800000e0100 */
[----:B------:R-:W-:-:S05]  /*0bb0*/  LOP3.LUT P0, R7, R7, RZ, R6, 0xa0, !PT ;  /* 0x000000ff07077212 */ /* 0x000fca000780a006 */
[----:B------:R-:W-:-:S05]  /*0bc0*/  VIADD R6, R7, 0xffffffff ;  /* 0xffffffff07067836 */ /* 0x000fca0000000000 */
[----:B------:R-:W-:-:S04]  /*0bd0*/  LOP3.LUT R7, R7, R6, RZ, 0xc, !PT ;  /* 0x0000000607077212 */ /* 0x000fc800078e0cff */
[----:B------:R-:W5:Y:S02]  /*0be0*/  POPC R6, R7 ;  /* 0x0000000700067309 */ /* 0x000f640000000000 */
[----:B-----5:R-:W-:-:S07]  /*0bf0*/  SEL R6, R6, 0xffffffff, P0 ;  /* 0xffffffff06067807 */ /* 0x020fce0000000000 */
.L_x_8:
[----:B------:R4:W3:Y:S02]  /*0c00*/  SHFL.IDX PT, R15, R18, R6, 0x1f ;  /* 0x00001f06120f7589 */ /* 0x0008e400000e0000 */
.L_x_7:
[----:B------:R-:W5:Y:S01]  /*0c10*/  S2R R13, SR_CgaCtaId ;  /* 0x00000000000d7919 */ /* 0x000f620000008800 */
[----:B------:R-:W-:Y:S01]  /*0c20*/  MOV R14, 0x400 ;  /* 0x00000400000e7802 */ /* 0x000fe20000000f00 */
[----:B------:R-:W-:-:S03]  /*0c30*/  IMAD.U32 R21, R0, -0x80000000, RZ ;  /* 0x8000000000157824 */ /* 0x000fc600078e00ff */
[----:B-----5:R-:W-:-:S05]  /*0c40*/  LEA R13, R13, R14, 0x18 ;  /* 0x0000000e0d0d7211 */ /* 0x020fca00078ec0ff */
[----:B------:R-:W-:-:S04]  /*0c50*/  IMAD R14, R10, 0x8, R13 ;  /* 0x000000080a0e7824 */ /* 0x000fc800078e020d */
[----:B------:R-:W5:Y:S02]  /*0c60*/  SYNCS.PHASECHK.TRANS64.TRYWAIT P0, [R14+URZ+0x60], R21 ;  /* 0x000060150e0075a7 */ /* 0x000f6400080011ff */
[----:B-----5:R-:W-:Y:S05]  /*0c70*/  @!P0 BRA `(.L_x_9) ;  /* 0x0000004000108947 */ /* 0x020fea0003800000 */
.L_x_59:
[----:B------:R-:W-:Y:S01]  /*0c80*/  ELECT P0, URZ, PT ;  /* 0x0000000000ff782f */ /* 0x000fe20003800000 */
[----:B------:R-:W-:-:S12]  /*0c90*/  IMAD.MOV.U32 R7, RZ, RZ, 0x1 ;  /* 0x00000001ff077424 */ /* 0x000fd800078e00ff */
[C---:B------:R-:W-:Y:S02]  /*0ca0*/  @P0 IMAD R13, R10.reuse, 0x10, R13 ;  /* 0x000000100a0d0824 */ /* 0x040fe400078e020d */
[----:B------:R-:W-:-:S03]  /*0cb0*/  VIADD R10, R10, 0x1 ;  /* 0x000000010a0a7836 */ /* 0x000fc60000000000 */
[----:B------:R4:W-:Y:S02]  /*0cc0*/  @P0 STS.128 [R13+0x36c10], R4 ;  /* 0x036c10040d000388 */ /* 0x0009e40000000c00 */
[----:B------:R-:W-:Y:S01]  /*0cd0*/  ISETP.NE.AND P0, PT, R10, 0x2, PT ;  /* 0x000000020a00780c */ /* 0x000fe20003f05270 */
[----:B------:R5:W-:Y:S06]  /*0ce0*/  MEMBAR.ALL.CTA ;  /* 0x0000000000007992 */ /* 0x000bec0000008000 */
[----:B-----5:R-:W5:Y:S01]  /*0cf0*/  FENCE.VIEW.ASYNC.S ;  /* 0x00000000000073c6 */ /* 0x020f620000000000 */
[----:B----4-:R-:W-:-:S02]  /*0d00*/  SEL R21, RZ, 0x1, P0 ;  /* 0x00000001ff157807 */ /* 0x010fc40000000000 */
[----:B------:R-:W-:Y:S02]  /*0d10*/  SEL R10, R10, RZ, P0 ;  /* 0x000000ff0a0a7207 */ /* 0x000fe40000000000 */
[----:B------:R-:W-:Y:S01]  /*0d20*/  LOP3.LUT R0, R0, R21, RZ, 0x3c, !PT ;  /* 0x0000001500007212 */ /* 0x000fe200078e3cff */
[----:B-----5:R-:W-:Y:S06]  /*0d30*/  BAR.SYNC.DEFER_BLOCKING 0x4, 0x20 ;  /* 0x0100800000007b1d */ /* 0x020fec0000010000 */
[----:B------:R4:W-:Y:S02]  /*0d40*/  SYNCS.ARRIVE.TRANS64.ART0 RZ, [R14+URZ+0x50], R7 ;  /* 0x000050070eff79a7 */ /* 0x0009e400085000ff */
.L_x_6:
[----:B------:R-:W-:-:S04]  /*0d50*/  IMAD.IADD R19, R16, 0x1, R19 ;  /* 0x0000000110137824 */ /* 0x000fc800078e0213 */
[C---:B--2---:R-:W-:Y:S01]  /*0d60*/  IMAD.HI.U32 R5, R19.reuse, R9, RZ ;  /* 0x0000000913057227 */ /* 0x044fe200078e00ff */
[----:B------:R-:W-:-:S03]  /*0d70*/  ISETP.GE.AND P0, PT, R19, 0x200, PT ;  /* 0x000002001300780c */ /* 0x000fc60003f06270 */
[----:B------:R-:W-:-:S05]  /*0d80*/  IMAD.IADD R4, R19, 0x1, -R5 ;  /* 0x0000000113047824 */ /* 0x000fca00078e0a05 */
[----:B------:R-:W-:-:S04]  /*0d90*/  SHF.R.U32.HI R4, RZ, UR8, R4 ;  /* 0x00000008ff047c19 */ /* 0x000fc80008011604 */
[----:B------:R-:W-:-:S04]  /*0da0*/  IADD3 R4, PT, PT, R5, R4, RZ ;  /* 0x0000000405047210 */ /* 0x000fc80007ffe0ff */
[----:B----4-:R-:W-:-:S05]  /*0db0*/  SHF.R.U32.HI R14, RZ, UR10, R4 ;  /* 0x0000000aff0e7c19 */ /* 0x010fca0008011604 */
[----:B------:R-:W-:-:S04]  /*0dc0*/  IMAD.MOV R14, RZ, RZ, -R14 ;  /* 0x000000ffff0e7224 */ /* 0x000fc800078e0a0e */
[----:B------:R-:W-:-:S04]  /*0dd0*/  IMAD R14, R8, R14, R19 ;  /* 0x0000000e080e7224 */ /* 0x000fc800078e0213 */
[----:B---3--:R-:W-:-:S05]  /*0de0*/  IMAD.HI.U32 R5, R14, R3, RZ ;  /* 0x000000030e057227 */ /* 0x008fca00078e00ff */
[----:B------:R-:W-:-:S04]  /*0df0*/  IADD3 R4, PT, PT, R14, -R5, RZ ;  /* 0x800000050e047210 */ /* 0x000fc80007ffe0ff */
[----:B------:R-:W-:-:S05]  /*0e00*/  SHF.R.U32.HI R4, RZ, UR7, R4 ;  /* 0x00000007ff047c19 */ /* 0x000fca0008011604 */
[----:B------:R-:W-:-:S05]  /*0e10*/  IMAD.IADD R4, R5, 0x1, R4 ;  /* 0x0000000105047824 */ /* 0x000fca00078e0204 */
[----:B------:R-:W-:-:S05]  /*0e20*/  SHF.R.U32.HI R7, RZ, UR13, R4 ;  /* 0x0000000dff077c19 */ /* 0x000fca0008011604 */
[----:B------:R-:W-:-:S05]  /*0e30*/  IMAD.HI.U32 R5, R7, R12, RZ ;  /* 0x0000000c07057227 */ /* 0x000fca00078e00ff */
[----:B------:R-:W-:-:S04]  /*0e40*/  IADD3 R4, PT, PT, R7, -R5, RZ ;  /* 0x8000000507047210 */ /* 0x000fc80007ffe0ff */
[----:B------:R-:W-:-:S05]  /*0e50*/  SHF.R.U32.HI R4, RZ, UR17, R4 ;  /* 0x00000011ff047c19 */ /* 0x000fca0008011604 */
[----:B------:R-:W-:Y:S01]  /*0e60*/  IMAD.IADD R4, R5, 0x1, R4 ;  /* 0x0000000105047824 */ /* 0x000fe200078e0204 */
[----:B------:R-:W-:-:S04]  /*0e70*/  IADD3 R5, PT, PT, -R7, RZ, RZ ;  /* 0x000000ff07057210 */ /* 0x000fc80007ffe1ff */
[----:B------:R-:W-:Y:S01]  /*0e80*/  SHF.R.U32.HI R4, RZ, UR16, R4 ;  /* 0x00000010ff047c19 */ /* 0x000fe20008011604 */
[----:B------:R-:W-:-:S03]  /*0e90*/  IMAD R5, R2, R5, R14 ;  /* 0x0000000502057224 */ /* 0x000fc600078e020e */
[----:B------:R-:W-:-:S05]  /*0ea0*/  IADD3 R4, PT, PT, -R4, RZ, RZ ;  /* 0x000000ff04047210 */ /* 0x000fca0007ffe1ff */
[----:B-1----:R-:W-:Y:S01]  /*0eb0*/  IMAD R4, R11, R4, R7 ;  /* 0x000000040b047224 */ /* 0x002fe200078e0207 */
[----:B------:R-:W-:Y:S06]  /*0ec0*/  @!P0 BRA `(.L_x_10) ;  /* 0xfffffffc00048947 */ /* 0x000fec000383ffff */
.L_x_5:
[----:B------:R-:W3:Y:S01]  /*0ed0*/  S2R R3, SR_CgaCtaId ;  /* 0x0000000000037919 */ /* 0x000ee20000008800 */
[----:B--2---:R-:W-:Y:S01]  /*0ee0*/  MOV R2, 0x400 ;  /* 0x0000040000027802 */ /* 0x004fe20000000f00 */
[----:B------:R-:W-:Y:S01]  /*0ef0*/  IMAD.U32 R6, R0, -0x80000000, RZ ;  /* 0x8000000000067824 */ /* 0x000fe200078e00ff */
[C---:B------:R-:W-:Y:S01]  /*0f00*/  ISETP.NE.AND P0, PT, R10.reuse, 0x1, PT ;  /* 0x000000010a00780c */ /* 0x040fe20003f05270 */
[----:B------:R-:W-:-:S05]  /*0f10*/  VIADD R8, R10, 0x2 ;  /* 0x000000020a087836 */ /* 0x000fca0000000000 */
[----:B------:R-:W-:Y:S02]  /*0f20*/  SEL R8, R8, 0x1, P0 ;  /* 0x0000000108087807 */ /* 0x000fe40000000000 */
[----:B---3--:R-:W-:-:S05]  /*0f30*/  LEA R3, R3, R2, 0x18 ;  /* 0x0000000203037211 */ /* 0x008fca00078ec0ff */
[----:B------:R-:W-:-:S04]  /*0f40*/  IMAD R2, R10, 0x8, R3 ;  /* 0x000000080a027824 */ /* 0x000fc800078e0203 */
[----:B------:R-:W2:Y:S02]  /*0f50*/  SYNCS.PHASECHK.TRANS64.TRYWAIT P1, [R2+URZ+0x60], R6 ;  /* 0x00006006020075a7 */ /* 0x000ea400080211ff */
[----:B--2---:R-:W-:Y:S05]  /*0f60*/  @!P1 BRA `(.L_x_11) ;  /* 0x0000003c006c9947 */ /* 0x004fea0003800000 */
.L_x_61:
[----:B------:R-:W-:Y:S02]  /*0f70*/  ELECT P2, URZ, PT ;  /* 0x0000000000ff782f */ /* 0x000fe40003840000 */
[----:B------:R-:W-:Y:S01]  /*0f80*/  ISETP.NE.AND P0, PT, R8, 0x2, PT ;  /* 0x000000020800780c */ /* 0x000fe20003f05270 */
[----:B--2---:R-:W-:-:S03]  /*0f90*/  IMAD.MOV.U32 R7, RZ, RZ, RZ ;  /* 0x000000ffff077224 */ /* 0x004fc600078e00ff */
[----:B------:R-:W-:Y:S02]  /*0fa0*/  ISETP.EQ.XOR P1, PT, R10, 0x1, !P0 ;  /* 0x000000010a00780c */ /* 0x000fe40004722a70 */
[----:B------:R-:W-:Y:S02]  /*0fb0*/  SEL R8, R8, RZ, P0 ;  /* 0x000000ff08087207 */ /* 0x000fe40000000000 */
[----:B------:R-:W-:-:S03]  /*0fc0*/  SEL R9, RZ, 0x1, !P1 ;  /* 0x00000001ff097807 */ /* 0x000fc60004800000 */
[--C-:B------:R-:W-:Y:S01]  /*0fd0*/  IMAD R8, R8, 0x8, R3.reuse ;  /* 0x0000000808087824 */ /* 0x100fe200078e0203 */
[----:B------:R-:W-:Y:S01]  /*0fe0*/  LOP3.LUT R9, R0, R9, RZ, 0x3c, !PT ;  /* 0x0000000900097212 */ /* 0x000fe200078e3cff */
[----:B------:R-:W-:Y:S02]  /*0ff0*/  @P2 IMAD R10, R10, 0x10, R3 ;  /* 0x000000100a0a2824 */ /* 0x000fe400078e0203 */
[----:B------:R-:W-:Y:S02]  /*1000*/  @P2 IMAD.MOV.U32 R6, RZ, RZ, -0x1 ;  /* 0xffffffffff062424 */ /* 0x000fe400078e00ff */
[----:B------:R-:W-:Y:S02]  /*1010*/  IMAD.MOV.U32 R3, RZ, RZ, 0x1 ;  /* 0x00000001ff037424 */ /* 0x000fe400078e00ff */
[----:B------:R-:W-:Y:S01]  /*1020*/  IMAD.U32 R12, R9, -0x80000000, RZ ;  /* 0x80000000090c7824 */ /* 0x000fe200078e00ff */
[----:B------:R2:W-:Y:S01]  /*1030*/  @P2 STS.128 [R10+0x36c10], R4 ;  /* 0x036c10040a002388 */ /* 0x0005e20000000c00 */
[----:B------:R3:W-:Y:S06]  /*1040*/  MEMBAR.ALL.CTA ;  /* 0x0000000000007992 */ /* 0x0007ec0000008000 */
[----:B---3--:R-:W3:Y:S02]  /*1050*/  FENCE.VIEW.ASYNC.S ;  /* 0x00000000000073c6 */ /* 0x008ee40000000000 */
[----:B---3--:R-:W-:Y:S06]  /*1060*/  BAR.SYNC.DEFER_BLOCKING 0x4, 0x20 ;  /* 0x0100800000007b1d */ /* 0x008fec0000010000 */
[----:B------:R2:W-:Y:S01]  /*1070*/  SYNCS.ARRIVE.TRANS64.ART0 RZ, [R2+URZ+0x50], R3 ;  /* 0x0000500302ff79a7 */ /* 0x0005e200085000ff */
[----:B------:R-:W3:Y:S02]  /*1080*/  SYNCS.PHASECHK.TRANS64.TRYWAIT P0, [R8+URZ+0x60], R12 ;  /* 0x0000600c080075a7 */ /* 0x000ee400080011ff */
[----:B--23--:R-:W-:Y:S05]  /*1090*/  @!P0 BRA `(.L_x_12) ;  /* 0x0000003c00388947 */ /* 0x00cfea0003800000 */
.L_x_4:
[----:B------:R-:W-:-:S13]  /*10a0*/  ISETP.NE.AND P0, PT, R83, 0x5, PT ;  /* 0x000000055300780c */ /* 0x000fda0003f05270 */
[----:B------:R-:W-:Y:S05]  /*10b0*/  @P0 BRA `(.L_x_13) ;  /* 0x0000000400f00947 */ /* 0x000fea0003800000 */
[----:B------:R-:W3:Y:S01]  /*10c0*/  S2UR UR23, SR_CgaCtaId ;  /* 0x00000000001779c3 */ /* 0x000ee20000008800 */
[----:B------:R-:W-:Y:S02]  /*10d0*/  UMOV UR4, 0x400 ;  /* 0x0000040000047882 */ /* 0x000fe40000000000 */
[----:B---3--:R-:W-:-:S09]  /*10e0*/  ULEA UR23, UR23, UR4, 0x18 ;  /* 0x0000000417177291 */ /* 0x008fd2000f8ec0ff */
[----:B------:R-:W3:Y:S02]  /*10f0*/  SYNCS.PHASECHK.TRANS64.TRYWAIT P0, [UR23+0x50], RZ ;  /* 0x000050ffff0075a7 */ /* 0x000ee40008001117 */
[----:B---3--:R-:W-:Y:S05]  /*1100*/  @!P0 BRA `(.L_x_14) ;  /* 0x0000003c00348947 */ /* 0x008fea0003800000 */
.L_x_64:
[----:B------:R-:W4:Y:S01]  /*1110*/  LDS.128 R4, [UR23+0x36c10] ;  /* 0x036c1017ff047984 */ /* 0x000f220008000c00 */
[----:B---3--:R-:W-:Y:S01]  /*1120*/  HFMA2 R0, -RZ, RZ, 0, 5.9604644775390625e-08 ;  /* 0x00000001ff007431 */ /* 0x008fe200000001ff */
[----:B------:R-:W-:Y:S01]  /*1130*/  UMOV UR30, 0x1 ;  /* 0x00000001001e7882 */ /* 0x000fe20000000000 */
[----:B------:R-:W-:Y:S01]  /*1140*/  UMOV UR29, URZ ;  /* 0x000000ff001d7c82 */ /* 0x000fe20008000000 */
[----:B------:R3:W-:Y:S06]  /*1150*/  MEMBAR.ALL.CTA ;  /* 0x0000000000007992 */ /* 0x0007ec0000008000 */
[----:B---3--:R-:W3:Y:S02]  /*1160*/  FENCE.VIEW.ASYNC.S ;  /* 0x00000000000073c6 */ /* 0x008ee40000000000 */
[----:B---3--:R3:W-:Y:S01]  /*1170*/  SYNCS.ARRIVE.TRANS64.ART0 RZ, [UR23+0x60], R0 ;  /* 0x00006000ffff79a7 */ /* 0x0087e20008500017 */
[----:B----4-:R-:W-:-:S13]  /*1180*/  ISETP.NE.AND P0, PT, R7, 0x1, PT ;  /* 0x000000010700780c */ /* 0x010fda0003f05270 */
[----:B---3--:R-:W-:Y:S05]  /*1190*/  @P0 BRA `(.L_x_15) ;  /* 0x0000000400680947 */ /* 0x008fea0003800000 */
[----:B------:R-:W3:Y:S01]  /*11a0*/  LDCU.64 UR4, c[0x0][0x348] ;  /* 0x00006900ff0477ac */ /* 0x000ee20008000a00 */
[----:B------:R-:W-:Y:S01]  /*11b0*/  R2UR UR11, R5 ;  /* 0x00000000050b72ca */ /* 0x000fe200000e0000 */
[----:B--2---:R-:W-:Y:S01]  /*11c0*/  IMAD.MOV.U32 R8, RZ, RZ, 0x1 ;  /* 0x00000001ff087424 */ /* 0x004fe200078e00ff */
[----:B------:R-:W-:Y:S01]  /*11d0*/  R2UR UR19, R4 ;  /* 0x00000000041372ca */ /* 0x000fe200000e0000 */
[----:B------:R-:W-:Y:S01]  /*11e0*/  IMAD.MOV.U32 R2, RZ, RZ, RZ ;  /* 0x000000ffff027224 */ /* 0x000fe200078e00ff */
[----:B------:R-:W-:Y:S01]  /*11f0*/  R2UR UR28, R6 ;  /* 0x00000000061c72ca */ /* 0x000fe200000e0000 */
[----:B------:R-:W-:Y:S01]  /*1200*/  UMOV UR30, 0x1 ;  /* 0x00000001001e7882 */ /* 0x000fe20000000000 */
[----:B------:R-:W-:Y:S01]  /*1210*/  UMOV UR29, URZ ;  /* 0x000000ff001d7c82 */ /* 0x000fe20008000000 */
[----:B------:R-:W-:Y:S01]  /*1220*/  UMOV UR18, URZ ;  /* 0x000000ff00127c82 */ /* 0x000fe20008000000 */
[----:B------:R-:W-:Y:S01]  /*1230*/  UMOV UR10, URZ ;  /* 0x000000ff000a7c82 */ /* 0x000fe20008000000 */
[----:B---3--:R-:W-:-:S02]  /*1240*/  UIADD3 UR38, UP3, UPT, UR4, 0x40, URZ ;  /* 0x0000004004267890 */ /* 0x008fc4000ff7e0ff */
[----:B------:R-:W-:Y:S02]  /*1250*/  UIADD3 UR36, UP2, UPT, UR4, 0xc0, URZ ;  /* 0x000000c004247890 */ /* 0x000fe4000ff5e0ff */
[----:B------:R-:W-:Y:S02]  /*1260*/  UIADD3 UR34, UP1, UPT, UR4, 0x140, URZ ;  /* 0x0000014004227890 */ /* 0x000fe4000ff3e0ff */
[----:B------:R-:W-:Y:S02]  /*1270*/  UIADD3 UR32, UP0, UPT, UR4, 0x1c0, URZ ;  /* 0x000001c004207890 */ /* 0x000fe4000ff1e0ff */
[----:B------:R-:W-:Y:S02]  /*1280*/  UIADD3.X UR39, UPT, UPT, URZ, UR5, URZ, UP3, !UPT ;  /* 0x00000005ff277290 */ /* 0x000fe40009ffe4ff */
[----:B------:R-:W-:Y:S02]  /*1290*/  UIADD3.X UR37, UPT, UPT, URZ, UR5, URZ, UP2, !UPT ;  /* 0x00000005ff257290 */ /* 0x000fe400097fe4ff */
[----:B------:R-:W-:-:S02]  /*12a0*/  UIADD3.X UR35, UPT, UPT, URZ, UR5, URZ, UP1, !UPT ;  /* 0x00000005ff237290 */ /* 0x000fc40008ffe4ff */
[----:B------:R-:W-:-:S12]  /*12b0*/  UIADD3.X UR33, UPT, UPT, URZ, UR5, URZ, UP0, !UPT ;  /* 0x00000005ff217290 */ /* 0x000fd800087fe4ff */
.L_x_20:
[----:B------:R-:W-:Y:S01]  /*12c0*/  USHF.L.U32 UR4, UR30, 0x1f, URZ ;  /* 0x0000001f1e047899 */ /* 0x000fe200080006ff */
[----:B------:R-:W-:Y:S01]  /*12d0*/  HFMA2 R3, -RZ, RZ, 0, -6 ;  /* 0x0000c600ff037431 */ /* 0x000fe200000001ff */
[----:B------:R-:W-:Y:S02]  /*12e0*/  ULEA UR5, UR29, UR23, 0x3 ;  /* 0x000000171d057291 */ /* 0x000fe4000f8e18ff */
[----:B------:R-:W-:Y:S02]  /*12f0*/  USHF.L.U32 UR27, UR11, 0x8, URZ ;  /* 0x000000080b1b7899 */ /* 0x000fe400080006ff */
[----:B------:R-:W-:Y:S01]  /*1300*/  MOV R0, UR4 ;  /* 0x0000000400007c02 */ /* 0x000fe20008000f00 */
[----:B------:R-:W-:Y:S02]  /*1310*/  USHF.L.U32 UR7, UR19, 0x7, URZ ;  /* 0x0000000713077899 */ /* 0x000fe400080006ff */
[----:B------:R-:W-:Y:S02]  /*1320*/  UIADD3 UR11, UPT, UPT, UR11, UR11, URZ ;  /* 0x0000000b0b0b7290 */ /* 0x000fe4000fffe0ff */
[----:B---3--:R2:W3:Y:S01]  /*1330*/  SYNCS.PHASECHK.TRANS64.TRYWAIT P2, [UR5+0x20], R0 ;  /* 0x00002000ff0075a7 */ /* 0x0084e20008041105 */
[----:B------:R-:W-:-:S09]  /*1340*/  UMOV UR20, URZ ;  /* 0x000000ff00147c82 */ /* 0x000fd20008000000 */
.L_x_18:
[----:B----4-:R-:W-:Y:S02]  /*1350*/  UIADD3 UR9, UPT, UPT, UR29, 0x1, URZ ;  /* 0x000000011d097890 */ /* 0x010fe4000fffe0ff */
[----:B------:R-:W-:Y:S02]  /*1360*/  USHF.L.U32 UR6, UR20, 0x7, URZ ;  /* 0x0000000714067899 */ /* 0x000fe400080006ff */
[----:B------:R-:W-:Y:S02]  /*1370*/  ULEA UR5, UR29, UR23, 0x3 ;  /* 0x000000171d057291 */ /* 0x000fe4000f8e18ff */
[----:B------:R-:W-:Y:S02]  /*1380*/  ULEA UR4, UR29, UR23, 0xe ;  /* 0x000000171d047291 */ /* 0x000fe4000f8e70ff */
[----:B------:R-:W-:Y:S02]  /*1390*/  ULEA UR24, UR29, UR23, 0xf ;  /* 0x000000171d187291 */ /* 0x000fe4000f8e78ff */
[----:B------:R-:W-:-:S02]  /*13a0*/  UISETP.NE.AND UP1, UPT, UR9, 0x4, UPT ;  /* 0x000000040900788c */ /* 0x000fc4000bf25270 */
[----:B------:R-:W-:Y:S02]  /*13b0*/  ULEA UR16, UR29, UR23, 0x9 ;  /* 0x000000171d107291 */ /* 0x000fe4000f8e48ff */
[----:B------:R-:W-:Y:S02]  /*13c0*/  ULEA UR8, UR29, UR23, 0xa ;  /* 0x000000171d087291 */ /* 0x000fe4000f8e50ff */
[----:B------:R-:W-:Y:S02]  /*13d0*/  UIADD3 UR4, UPT, UPT, UR4, 0x5400, URZ ;  /* 0x0000540004047890 */ /* 0x000fe4000fffe0ff */
[----:B------:R-:W-:Y:S02]  /*13e0*/  UIADD3 UR24, UPT, UPT, UR24, 0x15400, URZ ;  /* 0x0001540018187890 */ /* 0x000fe4000fffe0ff */
[----:B------:R-:W-:Y:S02]  /*13f0*/  USEL UR21, URZ, 0x1, UP1 ;  /* 0x00000001ff157887 */ /* 0x000fe40008800000 */
[----:B------:R-:W-:Y:S01]  /*1400*/  UISETP.GT.U32.AND UP0, UPT, UR20, 0x1e, UPT ;  /* 0x0000001e1400788c */ /* 0x000fe2000bf04070 */
[----:B------:R-:W-:Y:S01]  /*1410*/  UMOV UR12, UR20 ;  /* 0x00000014000c7c82 */ /* 0x000fe20008000000 */
[----:B------:R-:W-:Y:S01]  /*1420*/  UMOV UR13, UR28 ;  /* 0x0000001c000d7c82 */ /* 0x000fe20008000000 */
[----:B------:R-:W-:Y:S01]  /*1430*/  UMOV UR25, UR5 ;  /* 0x0000000500197c82 */ /* 0x000fe20008000000 */
[----:B------:R-:W-:Y:S01]  /*1440*/  UMOV UR26, UR6 ;  /* 0x00000006001a7c82 */ /* 0x000fe20008000000 */
[----:B---3--:R-:W-:Y:S06]  /*1450*/  @P2 BRA `(.L_x_16) ;  /* 0x0000000000102947 */ /* 0x008fec0003800000 */
[----:B------:R-:W-:-:S06]  /*1460*/  USHF.L.U32 UR17, UR30, 0x1f, URZ ;  /* 0x0000001f1e117899 */ /* 0x000fcc00080006ff */
[----:B--2---:R-:W-:-:S04]  /*1470*/  MOV R0, UR17 ;  /* 0x0000001100007c02 */ /* 0x004fc80008000f00 */
[----:B------:R-:W2:Y:S02]  /*1480*/  SYNCS.PHASECHK.TRANS64.TRYWAIT P0, [UR5+0x20], R0 ;  /* 0x00002000ff0075a7 */ /* 0x000ea40008001105 */
[----:B--2---:R-:W-:Y:S05]  /*1490*/  @!P0 BRA `(.L_x_17) ;  /* 0x0000003800688947 */ /* 0x004fea0003800000 */
.L_x_16:
[----:B------:R-:W-:Y:S02]  /*14a0*/  ELECT P1, URZ, PT ;  /* 0x0000000000ff782f */ /* 0x000fe40003820000 */
[----:B------:R-:W-:Y:S01]  /*14b0*/  PLOP3.LUT P0, PT, PT, PT, UP0, 0x80, 0x8 ;  /* 0x000000000008781c */ /* 0x000fe20003f0f008 */
[----:B------:R-:W-:Y:S01]  /*14c0*/  ULOP3.LUT UR30, UR30, UR21, URZ, 0x3c, !UPT ;  /* 0x000000151e1e7292 */ /* 0x000fe2000f8e3cff */
[----:B------:R-:W-:Y:S01]  /*14d0*/  PLOP3.LUT P2, PT, PT, PT, PT, 0x80, 0x8 ;  /* 0x000000000008781c */ /* 0x000fe20003f4f070 */
[----:B------:R-:W-:Y:S02]  /*14e0*/  USEL UR29, UR9, URZ, UP1 ;  /* 0x000000ff091d7287 */ /* 0x000fe40008800000 */
[----:B------:R-:W-:Y:S02]  /*14f0*/  UIADD3 UR16, UPT, UPT, UR16, 0x35400, URZ ;  /* 0x0003540010107890 */ /* 0x000fe4000fffe0ff */
[----:B------:R-:W-:Y:S02]  /*1500*/  UIADD3 UR8, UPT, UPT, UR8, 0x35c00, URZ ;  /* 0x00035c0008087890 */ /* 0x000fe4000fffe0ff */
[----:B------:R-:W-:-:S02]  /*1510*/  @!UP0 USHF.L.U32 UR21, UR30, 0x1f, URZ ;  /* 0x0000001f1e158899 */ /* 0x000fc400080006ff */
[----:B------:R-:W-:Y:S01]  /*1520*/  @!UP0 ULEA UR22, UR29, UR23, 0x3 ;  /* 0x000000171d168291 */ /* 0x000fe2000f8e18ff */
[----:B------:R4:W-:Y:S01]  /*1530*/  @P1 SYNCS.ARRIVE.TRANS64 RZ, [UR5], R3 ;  /* 0x00000003ffff19a7 */ /* 0x0009e20008000005 */
[----:B------:R-:W-:Y:S01]  /*1540*/  UMOV UR17, UR5 ;  /* 0x0000000500117c82 */ /* 0x000fe20008000000 */
[----:B------:R-:W-:Y:S01]  /*1550*/  UTMALDG.2D [UR4], [UR38], desc[URZ] ;  /* 0x0000ff04260075b4 */ /* 0x000fe20008009000 */
[----:B--2---:R-:W-:Y:S01]  /*1560*/  IMAD.U32 R0, RZ, RZ, UR21 ;  /* 0x00000015ff007e24 */ /* 0x004fe2000f8e00ff */
[----:B------:R-:W-:Y:S01]  /*1570*/  UMOV UR9, UR5 ;  /* 0x0000000500097c82 */ /* 0x000fe20008000000 */
[----:B------:R-:W-:-:S04]  /*1580*/  UIADD3 UR21, UPT, UPT, UR20, 0x1, URZ ;  /* 0x0000000114157890 */ /* 0x000fc8000fffe0ff */
[----:B------:R-:W-:Y:S01]  /*1590*/  UISETP.NE.AND UP0, UPT, UR21, 0x20, UPT ;  /* 0x000000201500788c */ /* 0x000fe2000bf05270 */
[----:B------:R-:W-:Y:S01]  /*15a0*/  UTMALDG.3D [UR24], [UR36], desc[URZ] ;  /* 0x0000ff18240075b4 */ /* 0x000fe20008011000 */
[----:B------:R2:W-:Y:S01]  /*15b0*/  UTMALDG.3D [UR16], [UR34], desc[URZ] ;  /* 0x0000ff10220075b4 */ /* 0x0005e20008011000 */
[----:B------:R4:W-:Y:S01]  /*15c0*/  UTMALDG.4D [UR8], [UR32], desc[URZ] ;  /* 0x0000ff08200075b4 */ /* 0x0009e20008019000 */
[----:B------:R4:W3:Y:S01]  /*15d0*/  @!P0 SYNCS.PHASECHK.TRANS64.TRYWAIT P2, [UR22+0x20], R0 ;  /* 0x00002000ff0085a7 */ /* 0x0008e20008041116 */
[----:B--2---:R-:W-:-:S04]  /*15e0*/  UMOV UR20, UR21 ;  /* 0x0000001500147c82 */ /* 0x004fc80008000000 */
[----:B------:R-:W-:Y:S05]  /*15f0*/  BRA.U UP0, `(.L_x_18) ;  /* 0xfffffffd00547547 */ /* 0x000fea000b83ffff */
[----:B----4-:R-:W-:Y:S02]  /*1600*/  LEA R3, R8, UR23, 0x3 ;  /* 0x0000001708037c11 */ /* 0x010fe4000f8e18ff */
[----:B------:R-:W-:-:S04]  /*1610*/  SHF.L.U32 R4, R2, 0x1f, RZ ;  /* 0x0000001f02047819 */ /* 0x000fc800000006ff */
[----:B------:R-:W2:Y:S02]  /*1620*/  SYNCS.PHASECHK.TRANS64.TRYWAIT P0, [R3+URZ+0x50], R4 ;  /* 0x00005004030075a7 */ /* 0x000ea400080011ff */
[----:B--2---:R-:W-:Y:S05]  /*1630*/  @!P0 BRA `(.L_x_19) ;  /* 0x0000003800208947 */ /* 0x004fea0003800000 */
.L_x_67:
[C---:B------:R-:W-:Y:S01]  /*1640*/  LEA R4, R8.reuse, UR23, 0x4 ;  /* 0x0000001708047c11 */ /* 0x040fe2000f8e20ff */
[----:B------:R-:W-:Y:S02]  /*1650*/  VIADD R8, R8, 0x1 ;  /* 0x0000000108087836 */ /* 0x000fe40000000000 */
[----:B------:R-:W-:-:S03]  /*1660*/  IMAD.MOV.U32 R0, RZ, RZ, 0x1 ;  /* 0x00000001ff007424 */ /* 0x000fc600078e00ff */
[----:B--2---:R-:W2:Y:S01]  /*1670*/  LDS.128 R4, [R4+0x36c10] ;  /* 0x036c100004047984 */ /* 0x004ea20000000c00 */
[C---:B------:R-:W-:Y:S01]  /*1680*/  ISETP.NE.AND P1, PT, R8.reuse, 0x2, PT ;  /* 0x000000020800780c */ /* 0x040fe20003f25270 */
[----:B------:R4:W-:Y:S06]  /*1690*/  MEMBAR.ALL.CTA ;  /* 0x0000000000007992 */ /* 0x0009ec0000008000 */
[----:B----4-:R-:W4:Y:S01]  /*16a0*/  FENCE.VIEW.ASYNC.S ;  /* 0x00000000000073c6 */ /* 0x010f220000000000 */
[----:B------:R-:W-:Y:S01]  /*16b0*/  SEL R8, R8, RZ, P1 ;  /* 0x000000ff08087207 */ /* 0x000fe20000800000 */
[----:B----4-:R4:W-:Y:S01]  /*16c0*/  SYNCS.ARRIVE.TRANS64.ART0 RZ, [R3+URZ+0x60], R0 ;  /* 0x0000600003ff79a7 */ /* 0x0109e200085000ff */
[----:B--2---:R-:W-:-:S02]  /*16d0*/  ISETP.NE.AND P0, PT, R7, 0x1, PT ;  /* 0x000000010700780c */ /* 0x004fc40003f05270 */
[----:B------:R-:W-:Y:S02]  /*16e0*/  R2UR UR11, R5 ;  /* 0x00000000050b72ca */ /* 0x000fe400000e0000 */
[----:B------:R-:W-:Y:S02]  /*16f0*/  R2UR UR19, R4 ;  /* 0x00000000041372ca */ /* 0x000fe400000e0000 */
[----:B------:R-:W-:Y:S02]  /*1700*/  R2UR UR28, R6 ;  /* 0x00000000061c72ca */ /* 0x000fe400000e0000 */
[----:B----4-:R-:W-:-:S04]  /*1710*/  SEL R3, RZ, 0x1, P1 ;  /* 0x00000001ff037807 */ /* 0x010fc80000800000 */
[----:B------:R-:W-:Y:S01]  /*1720*/  LOP3.LUT R2, R2, R3, RZ, 0x3c, !PT ;  /* 0x0000000302027212 */ /* 0x000fe200078e3cff */
[----:B------:R-:W-:Y:S08]  /*1730*/  @!P0 BRA `(.L_x_20) ;  /* 0xfffffff800e08947 */ /* 0x000ff0000383ffff */
.L_x_15:
[----:B------:R-:W-:Y:S02]  /*1740*/  UISETP.NE.AND UP0, UPT, UR29, 0x3, UPT ;  /* 0x000000031d00788c */ /* 0x000fe4000bf05270 */
[----:B------:R-:W-:-:S04]  /*1750*/  UIADD3 UR5, UPT, UPT, UR29, 0x2, URZ ;  /* 0x000000021d057890 */ /* 0x000fc8000fffe0ff */
[----:B------:R-:W-:-:S04]  /*1760*/  USEL UR5, UR5, 0x1, UP0 ;  /* 0x0000000105057887 */ /* 0x000fc80008000000 */
[----:B------:R-:W-:Y:S02]  /*1770*/  UISETP.NE.AND UP0, UPT, UR5, 0x4, UPT ;  /* 0x000000040500788c */ /* 0x000fe4000bf05270 */
[----:B------:R-:W-:Y:S02]  /*1780*/  UIADD3 UR5, UPT, UPT, UR5, 0x1, URZ ;  /* 0x0000000105057890 */ /* 0x000fe4000fffe0ff */
[----:B------:R-:W-:Y:S02]  /*1790*/  UISETP.EQ.XOR UP1, UPT, UR29, 0x3, !UP0 ;  /* 0x000000031d00788c */ /* 0x000fe4000c722a70 */
[----:B------:R-:W-:-:S04]  /*17a0*/  USEL UR5, UR5, 0x1, UP0 ;  /* 0x0000000105057887 */ /* 0x000fc80008000000 */
[----:B------:R-:W-:Y:S02]  /*17b0*/  UISETP.EQ.XOR UP1, UPT, UR5, 0x4, UP1 ;  /* 0x000000040500788c */ /* 0x000fe40008f22a70 */
[----:B------:R-:W-:Y:S02]  /*17c0*/  UISETP.NE.AND UP0, UPT, UR5, 0x4, UPT ;  /* 0x000000040500788c */ /* 0x000fe4000bf05270 */
[----:B------:R-:W-:Y:S02]  /*17d0*/  USEL UR4, URZ, 0x1, !UP1 ;  /* 0x00000001ff047887 */ /* 0x000fe4000c800000 */
[----:B------:R-:W-:Y:S02]  /*17e0*/  USEL UR5, UR5, URZ, UP0 ;  /* 0x000000ff05057287 */ /* 0x000fe40008000000 */
[----:B------:R-:W-:Y:S02]  /*17f0*/  ULOP3.LUT UR4, UR30, UR4, URZ, 0x3c, !UPT ;  /* 0x000000041e047292 */ /* 0x000fe4000f8e3cff */
[----:B------:R-:W-:-:S02]  /*1800*/  ULEA UR5, UR5, UR23, 0x3 ;  /* 0x0000001705057291 */ /* 0x000fc4000f8e18ff */
[----:B------:R-:W-:-:S06]  /*1810*/  USHF.L.U32 UR4, UR4, 0x1f, URZ ;  /* 0x0000001f04047899 */ /* 0x000fcc00080006ff */
[----:B------:R-:W-:-:S04]  /*1820*/  MOV R0, UR4 ;  /* 0x0000000400007c02 */ /* 0x000fc80008000f00 */
[----:B------:R-:W4:Y:S02]  /*1830*/  SYNCS.PHASECHK.TRANS64.TRYWAIT P0, [UR5+0x20], R0 ;  /* 0x00002000ff0075a7 */ /* 0x000f240008001105 */
[----:B----4-:R-:W-:Y:S05]  /*1840*/  @!P0 BRA `(.L_x_21) ;  /* 0x0000003400b48947 */ /* 0x010fea0003800000 */
.L_x_69:
[----:B------:R-:W-:-:S13]  /*1850*/  ELECT P0, URZ, PT ;  /* 0x0000000000ff782f */ /* 0x000fda0003800000 */
[----:B----4-:R-:W-:-:S04]  /*1860*/  @P0 MOV R0, 0xc600 ;  /* 0x0000c60000000802 */ /* 0x010fc80000000f00 */
[----:B------:R4:W-:Y:S03]  /*1870*/  @P0 SYNCS.ARRIVE.TRANS64 RZ, [UR5], R0 ;  /* 0x00000000ffff09a7 */ /* 0x0009e60008000005 */
.L_x_13:
[----:B------:R-:W-:-:S13]  /*1880*/  ISETP.NE.AND P0, PT, R83, 0x4, PT ;  /* 0x000000045300780c */ /* 0x000fda0003f05270 */
[----:B------:R-:W-:Y:S05]  /*1890*/  @P0 BRA `(.L_x_22) ;  /* 0x0000000800b40947 */ /* 0x000fea0003800000 */
[----:B------:R-:W5:Y:S08]  /*18a0*/  S2UR UR12, SR_CgaCtaId ;  /* 0x00000000000c79c3 */ /* 0x000f700000008800 */
[----:B------:R-:W-:Y:S06]  /*18b0*/  BAR.SYNC.DEFER_BLOCKING 0x3, 0xa0 ;  /* 0x00c2800000007b1d */ /* 0x000fec0000010000 */
[----:B------:R-:W-:-:S02]  /*18c0*/  UMOV UR4, 0x400 ;  /* 0x0000040000047882 */ /* 0x000fc40000000000 */
[----:B-----5:R-:W-:-:S09]  /*18d0*/  ULEA UR12, UR12, UR4, 0x18 ;  /* 0x000000040c0c7291 */ /* 0x020fd2000f8ec0ff */
[----:B----4-:R-:W4:Y:S01]  /*18e0*/  LDS R0, [UR12+0x78] ;  /* 0x0000780cff007984 */ /* 0x010f220008000800 */
[----:B------:R-:W5:Y:S02]  /*18f0*/  SYNCS.PHASECHK.TRANS64.TRYWAIT P0, [UR12+0x50], RZ ;  /* 0x000050ffff0075a7 */ /* 0x000f64000800110c */
[----:B----45:R-:W-:Y:S05]  /*1900*/  @!P0 BRA `(.L_x_23) ;  /* 0x0000003400a48947 */ /* 0x030fea0003800000 */
.L_x_71:
[----:B------:R-:W5:Y:S01]  /*1910*/  LDS R3, [UR12+0x36c1c] ;  /* 0x036c1c0cff037984 */ /* 0x000f620008000800 */
[----:B----4-:R-:W-:Y:S01]  /*1920*/  IMAD.MOV.U32 R2, RZ, RZ, 0x1 ;  /* 0x00000001ff027424 */ /* 0x010fe200078e00ff */
[----:B------:R-:W-:Y:S01]  /*1930*/  R2UR UR32, R0 ;  /* 0x00000000002072ca */ /* 0x000fe200000e0000 */
[----:B------:R-:W-:Y:S01]  /*1940*/  UMOV UR31, 0x1 ;  /* 0x00000001001f7882 */ /* 0x000fe20000000000 */
[----:B------:R4:W-:Y:S06]  /*1950*/  MEMBAR.ALL.CTA ;  /* 0x0000000000007992 */ /* 0x0009ec0000008000 */
[----:B----4-:R-:W4:Y:S02]  /*1960*/  FENCE.VIEW.ASYNC.S ;  /* 0x00000000000073c6 */ /* 0x010f240000000000 */
[----:B----4-:R4:W-:Y:S01]  /*1970*/  SYNCS.ARRIVE.TRANS64.ART0 RZ, [UR12+0x60], R2 ;  /* 0x00006002ffff79a7 */ /* 0x0109e2000850000c */
[----:B-----5:R-:W-:-:S13]  /*1980*/  ISETP.NE.AND P0, PT, R3, 0x1, PT ;  /* 0x000000010300780c */ /* 0x020fda0003f05270 */
[----:B----4-:R-:W-:Y:S05]  /*1990*/  @P0 BRA `(.L_x_24) ;  /* 0x0000000800540947 */ /* 0x010fea0003800000 */
[----:B------:R-:W-:Y:S01]  /*19a0*/  UIADD3 UR10, UPT, UPT, UR32, 0x1d0, URZ ;  /* 0x000001d0200a7890 */ /* 0x000fe2000fffe0ff */
[----:B------:R-:W-:Y:S01]  /*19b0*/  HFMA2 R5, -RZ, RZ, 0, 5.9604644775390625e-08 ;  /* 0x00000001ff057431 */ /* 0x000fe200000001ff */
[----:B------:R-:W-:Y:S01]  /*19c0*/  UIADD3 UR8, UPT, UPT, UR32, 0x400001d0, URZ ;  /* 0x400001d020087890 */ /* 0x000fe2000fffe0ff */
[----:B------:R-:W-:Y:S01]  /*19d0*/  MOV R4, RZ ;  /* 0x000000ff00047202 */ /* 0x000fe20000000f00 */
[----:B------:R-:W-:Y:S02]  /*19e0*/  UIADD3 UR6, UPT, UPT, UR32, -0x7ffffe30, URZ ;  /* 0x800001d020067890 */ /* 0x000fe4000fffe0ff */
[----:B------:R-:W-:Y:S02]  /*19f0*/  UIADD3 UR4, UPT, UPT, UR32, -0x3ffffe30, URZ ;  /* 0xc00001d020047890 */ /* 0x000fe4000fffe0ff */
[----:B------:R-:W-:Y:S02]  /*1a00*/  UIADD3 UR11, UPT, UPT, UR32, 0x1e0, URZ ;  /* 0x000001e0200b7890 */ /* 0x000fe4000fffe0ff */
[----:B------:R-:W-:-:S02]  /*1a10*/  UIADD3 UR9, UPT, UPT, UR32, 0x400001e0, URZ ;  /* 0x400001e020097890 */ /* 0x000fc4000fffe0ff */
[----:B------:R-:W-:Y:S02]  /*1a20*/  UIADD3 UR7, UPT, UPT, UR32, -0x7ffffe20, URZ ;  /* 0x800001e020077890 */ /* 0x000fe4000fffe0ff */
[----:B------:R-:W-:Y:S02]  /*1a30*/  USHF.R.U32.HI UR18, URZ, 0x1, UR10 ;  /* 0x00000001ff127899 */ /* 0x000fe4000801160a */
[----:B------:R-:W-:Y:S02]  /*1a40*/  USHF.R.U32.HI UR17, URZ, 0x1, UR8 ;  /* 0x00000001ff117899 */ /* 0x000fe40008011608 */
[----:B------:R-:W-:Y:S01]  /*1a50*/  USHF.R.U32.HI UR16, URZ, 0x1, UR6 ;  /* 0x00000001ff107899 */ /* 0x000fe20008011606 */
[----:B------:R-:W-:Y:S01]  /*1a60*/  UMOV UR34, 0x8c02000 ;  /* 0x08c0200000227882 */ /* 0x000fe20000000000 */
[----:B------:R-:W-:Y:S02]  /*1a70*/  UIADD3 UR5, UPT, UPT, UR32, -0x3ffffe20, URZ ;  /* 0xc00001e020057890 */ /* 0x000fe4000fffe0ff */
[----:B------:R-:W-:-:S02]  /*1a80*/  USHF.R.U32.HI UR13, URZ, 0x1, UR4 ;  /* 0x00000001ff0d7899 */ /* 0x000fc40008011604 */
[----:B------:R-:W-:Y:S02]  /*1a90*/  UIADD3 UR19, UPT, UPT, UR12, 0x35c00, URZ ;  /* 0x00035c000c137890 */ /* 0x000fe4000fffe0ff */
[----:B------:R-:W-:Y:S02]  /*1aa0*/  UIADD3 UR20, UPT, UPT, UR12, 0x35400, URZ ;  /* 0x000354000c147890 */ /* 0x000fe4000fffe0ff */
[----:B------:R-:W-:Y:S02]  /*1ab0*/  UIADD3 UR21, UPT, UPT, UR12, 0x5400, URZ ;  /* 0x000054000c157890 */ /* 0x000fe4000fffe0ff */
[----:B------:R-:W-:Y:S02]  /*1ac0*/  UIADD3 UR22, UPT, UPT, UR12, 0x15400, URZ ;  /* 0x000154000c167890 */ /* 0x000fe4000fffe0ff */
[----:B------:R-:W-:Y:S02]  /*1ad0*/  USEL UR23, URZ, 0x4000, UP6 ;  /* 0x00004000ff177887 */ /* 0x000fe4000b000000 */
[----:B------:R-:W-:-:S02]  /*1ae0*/  USHF.R.U32.HI UR46, URZ, 0x1a, UR11 ;  /* 0x0000001aff2e7899 */ /* 0x000fc4000801160b */
[----:B------:R-:W-:Y:S02]  /*1af0*/  USHF.R.U32.HI UR40, URZ, 0x1a, UR9 ;  /* 0x0000001aff287899 */ /* 0x000fe40008011609 */
[----:B------:R-:W-:Y:S02]  /*1b00*/  USHF.R.U32.HI UR36, URZ, 0x1a, UR7 ;  /* 0x0000001aff247899 */ /* 0x000fe40008011607 */
[----:B------:R-:W-:Y:S02]  /*1b10*/  USEL UR34, UR34, 0x8c00000, !UP5 ;  /* 0x08c0000022227887 */ /* 0x000fe4000e800000 */
[----:B------:R-:W-:Y:S02]  /*1b20*/  ULOP3.LUT UR18, UR18, 0x60000000, URZ, 0xc0, !UPT ;  /* 0x6000000012127892 */ /* 0x000fe4000f8ec0ff */
[----:B------:R-:W-:Y:S02]  /*1b30*/  ULOP3.LUT UR17, UR17, 0x60000000, URZ, 0xc0, !UPT ;  /* 0x6000000011117892 */ /* 0x000fe4000f8ec0ff */
[----:B------:R-:W-:-:S02]  /*1b40*/  ULOP3.LUT UR16, UR16, 0x60000000, URZ, 0xc0, !UPT ;  /* 0x6000000010107892 */ /* 0x000fc4000f8ec0ff */
[----:B------:R-:W-:Y:S02]  /*1b50*/  USHF.R.U32.HI UR35, URZ, 0x1a, UR5 ;  /* 0x0000001aff237899 */ /* 0x000fe40008011605 */
[----:B------:R-:W-:Y:S02]  /*1b60*/  ULOP3.LUT UR13, UR13, 0x60000000, URZ, 0xc0, !UPT ;  /* 0x600000000d0d7892 */ /* 0x000fe4000f8ec0ff */
[----:B------:R-:W-:Y:S02]  /*1b70*/  USHF.R.U32.HI UR19, URZ, 0x4, UR19 ;  /* 0x00000004ff137899 */ /* 0x000fe40008011613 */
[----:B------:R-:W-:Y:S02]  /*1b80*/  USHF.R.U32.HI UR20, URZ, 0x4, UR20 ;  /* 0x00000004ff147899 */ /* 0x000fe40008011614 */
[----:B------:R-:W-:Y:S02]  /*1b90*/  USHF.R.U32.HI UR21, URZ, 0x4, UR21 ;  /* 0x00000004ff157899 */ /* 0x000fe40008011615 */
[----:B------:R-:W-:-:S02]  /*1ba0*/  USHF.R.U32.HI UR22, URZ, 0x4, UR22 ;  /* 0x00000004ff167899 */ /* 0x000fc40008011616 */
[----:B------:R-:W-:Y:S02]  /*1bb0*/  UIADD3 UR34, UPT, UPT, UR23, UR34, URZ ;  /* 0x0000002217227290 */ /* 0x000fe4000fffe0ff */
[----:B------:R-:W-:Y:S02]  /*1bc0*/  ULOP3.LUT UR46, UR18, 0x30, UR46, 0xf8, !UPT ;  /* 0x00000030122e7892 */ /* 0x000fe4000f8ef82e */
[----:B------:R-:W-:Y:S02]  /*1bd0*/  ULOP3.LUT UR40, UR17, 0x30, UR40, 0xf8, !UPT ;  /* 0x0000003011287892 */ /* 0x000fe4000f8ef828 */
[----:B------:R-:W-:Y:S02]  /*1be0*/  ULOP3.LUT UR36, UR16, 0x30, UR36, 0xf8, !UPT ;  /* 0x0000003010247892 */ /* 0x000fe4000f8ef824 */
[----:B------:R-:W-:Y:S02]  /*1bf0*/  ULOP3.LUT UR35, UR13, 0x30, UR35, 0xf8, !UPT ;  /* 0x000000300d237892 */ /* 0x000fe4000f8ef823 */
[----:B------:R-:W-:-:S02]  /*1c00*/  ULOP3.LUT UR19, UR19, 0x3fc0, URZ, 0xc0, !UPT ;  /* 0x00003fc013137892 */ /* 0x000fc4000f8ec0ff */
[----:B------:R-:W-:Y:S02]  /*1c10*/  ULOP3.LUT UR20, UR20, 0x3fc0, URZ, 0xc0, !UPT ;  /* 0x00003fc014147892 */ /* 0x000fe4000f8ec0ff */
[----:B------:R-:W-:Y:S02]  /*1c20*/  ULOP3.LUT UR21, UR21, 0x3fc0, URZ, 0xc0, !UPT ;  /* 0x00003fc015157892 */ /* 0x000fe4000f8ec0ff */
[----:B------:R-:W-:Y:S02]  /*1c30*/  ULOP3.LUT UR22, UR22, 0x3fc0, URZ, 0xc0, !UPT ;  /* 0x00003fc016167892 */ /* 0x000fe4000f8ec0ff */
[----:B------:R-:W-:Y:S02]  /*1c40*/  ULOP3.LUT UR47, UR46, UR34, URZ, 0xfc, !UPT ;  /* 0x000000222e2f7292 */ /* 0x000fe4000f8efcff */
[----:B------:R-:W-:Y:S02]  /*1c50*/  ULOP3.LUT UR41, UR40, UR34, URZ, 0xfc, !UPT ;  /* 0x0000002228297292 */ /* 0x000fe4000f8efcff */
[----:B------:R-:W-:-:S02]  /*1c60*/  ULOP3.LUT UR37, UR36, UR34, URZ, 0xfc, !UPT ;  /* 0x0000002224257292 */ /* 0x000fc4000f8efcff */
[----:B------:R-:W-:Y:S02]  /*1c70*/  ULOP3.LUT UR35, UR35, UR34, URZ, 0xfc, !UPT ;  /* 0x0000002223237292 */ /* 0x000fe4000f8efcff */
[----:B------:R-:W-:Y:S02]  /*1c80*/  UIADD3 UR24, UPT, UPT, UR12, 0x40, URZ ;  /* 0x000000400c187890 */ /* 0x000fe4000fffe0ff */
[----:B------:R-:W-:Y:S02]  /*1c90*/  ULOP3.LUT UR19, UR19, 0x10000, URZ, 0xfc, !UPT ;  /* 0x0001000013137892 */ /* 0x000fe4000f8efcff */
[----:B------:R-:W-:Y:S02]  /*1ca0*/  ULOP3.LUT UR20, UR20, 0x10000, URZ, 0xfc, !UPT ;  /* 0x0001000014147892 */ /* 0x000fe4000f8efcff */
[----:B------:R-:W-:Y:S02]  /*1cb0*/  ULOP3.LUT UR21, UR21, 0x10000, URZ, 0xfc, !UPT ;  /* 0x0001000015157892 */ /* 0x000fe4000f8efcff */
[----:B------:R-:W-:Y:S01]  /*1cc0*/  ULOP3.LUT UR22, UR22, 0x10000, URZ, 0xfc, !UPT ;  /* 0x0001000016167892 */ /* 0x000fe2000f8efcff */
[----:B------:R-:W-:Y:S01]  /*1cd0*/  UMOV UR31, 0x1 ;  /* 0x00000001001f7882 */ /* 0x000fe20000000000 */
[----:B------:R-:W-:Y:S01]  /*1ce0*/  UMOV UR30, URZ ;  /* 0x000000ff001e7c82 */ /* 0x000fe20008000000 */
[----:B------:R-:W-:Y:S01]  /*1cf0*/  UMOV UR29, URZ ;  /* 0x000000ff001d7c82 */ /* 0x000fe20008000000 */
[----:B------:R-:W-:Y:S01]  /*1d00*/  UMOV UR46, URZ ;  /* 0x000000ff002e7c82 */ /* 0x000fe20008000000 */
[----:B------:R-:W-:Y:S01]  /*1d10*/  UMOV UR40, URZ ;  /* 0x000000ff00287c82 */ /* 0x000fe20008000000 */
[----:B------:R-:W-:Y:S01]  /*1d20*/  UMOV UR36, URZ ;  /* 0x000000ff00247c82 */ /* 0x000fe20008000000 */
[----:B------:R-:W-:-:S05]  /*1d30*/  UMOV UR34, URZ ;  /* 0x000000ff00227c82 */ /* 0x000fca0008000000 */
.L_x_31:
[----:B------:R-:W-:Y:S02]  /*1d40*/  USHF.L.U32 UR16, UR30, 0x1f, URZ ;  /* 0x0000001f1e107899 */ /* 0x000fe400080006ff */
[----:B------:R-:W-:Y:S02]  /*1d50*/  ULEA UR17, UR29, UR12, 0x3 ;  /* 0x0000000c1d117291 */ /* 0x000fe4000f8e18ff */
[----:B------:R-:W-:Y:S02]  /*1d60*/  USHF.L.U32 UR13, UR31, 0x1f, URZ ;  /* 0x0000001f1f0d7899 */ /* 0x000fe400080006ff */
[----:B----4-:R-:W-:Y:S01]  /*1d70*/  MOV R2, UR16 ;  /* 0x0000001000027c02 */ /* 0x010fe20008000f00 */
[----:B------:R-:W-:Y:S02]  /*1d80*/  ULOP3.LUT UR31, UR31, 0x1, URZ, 0x3c, !UPT ;  /* 0x000000011f1f7892 */ /* 0x000fe4000f8e3cff */
[----:B------:R-:W-:Y:S01]  /*1d90*/  UPLOP3.LUT UP2, UPT, UPT, UPT, UPT, 0x40, 0x4 ;  /* 0x000000000004789c */ /* 0x000fe20003f4e870 */
[----:B------:R-:W-:Y:S01]  /*1da0*/  MOV R0, UR13 ;  /* 0x0000000d00007c02 */ /* 0x000fe20008000f00 */
[----:B------:R4:W2:Y:S01]  /*1db0*/  SYNCS.PHASECHK.TRANS64.TRYWAIT P1, [UR17], R2 ;  /* 0x00000002ff0075a7 */ /* 0x0008a20008021111 */
[----:B------:R-:W-:-:S02]  /*1dc0*/  UIMAD UR17, UR31, 0xd0, UR32 ;  /* 0x000000d01f1178a4 */ /* 0x000fc4000f8e0220 */
[----:B------:R-:W5:Y:S02]  /*1dd0*/  SYNCS.PHASECHK.TRANS64.TRYWAIT P0, [UR12+0x48], R0 ;  /* 0x00004800ff0075a7 */ /* 0x000f64000800110c */
[----:B--2-45:R-:W-:Y:S08]  /*1de0*/  @P0 BRA `(.L_x_25) ;  /* 0x0000000000080947 */ /* 0x034ff00003800000 */
[----:B------:R-:W2:Y:S02]  /*1df0*/  SYNCS.PHASECHK.TRANS64.TRYWAIT P0, [UR12+0x48], R0 ;  /* 0x00004800ff0075a7 */ /* 0x000ea4000800110c */
[----:B--2---:R-:W-:Y:S05]  /*1e00*/  @!P0 BRA `(.L_x_26) ;  /* 0x00000030007c8947 */ /* 0x004fea0003800000 */
.L_x_25:
[----:B------:R-:W-:-:S05]  /*1e10*/  UMOV UR27, URZ ;  /* 0x000000ff001b7c82 */ /* 0x000fca0008000000 */
.L_x_29:
[----:B------:R-:W-:Y:S02]  /*1e20*/  UIADD3 UR23, UPT, UPT, UR29, 0x1, URZ ;  /* 0x000000011d177890 */ /* 0x000fe4000fffe0ff */
[----:B------:R-:W-:Y:S02]  /*1e30*/  UISETP.GT.U32.AND UP0, UPT, UR27, 0x1e, UPT ;  /* 0x0000001e1b00788c */ /* 0x000fe4000bf04070 */
[----:B----4-:R-:W-:Y:S02]  /*1e40*/  ULEA UR54, UR29, UR19, 0x6 ;  /* 0x000000131d367291 */ /* 0x010fe4000f8e30ff */
[----:B------:R-:W-:Y:S02]  /*1e50*/  ULEA UR50, UR29, UR22, 0xb ;  /* 0x000000161d327291 */ /* 0x000fe4000f8e58ff */
[----:B------:R-:W-:Y:S01]  /*1e60*/  ULEA UR48, UR29, UR21, 0xa ;  /* 0x000000151d307291 */ /* 0x000fe2000f8e50ff */
[----:B------:R-:W-:Y:S01]  /*1e70*/  PLOP3.LUT P0, PT, PT, PT, UP0, 0x80, 0x8 ;  /* 0x000000000008781c */ /* 0x000fe20003f0f008 */
[----:B------:R-:W-:Y:S02]  /*1e80*/  ULEA UR13, UR29, UR12, 0x3 ;  /* 0x0000000c1d0d7291 */ /* 0x000fe4000f8e18ff */
[----:B------:R-:W-:Y:S02]  /*1e90*/  UISETP.NE.AND UP1, UPT, UR23, 0x4, UPT ;  /* 0x000000041700788c */ /* 0x000fe4000bf25270 */
[----:B------:R-:W-:Y:S02]  /*1ea0*/  ULEA UR56, UR29, UR20, 0x5 ;  /* 0x000000141d387291 */ /* 0x000fe4000f8e28ff */
[----:B------:R-:W-:Y:S02]  /*1eb0*/  UIADD3 UR52, UPT, UPT, UR54, 0x20, URZ ;  /* 0x0000002036347890 */ /* 0x000fe4000fffe0ff */
[----:B------:R-:W-:Y:S02]  /*1ec0*/  UIADD3 UR44, UPT, UPT, UR50, 0x2, URZ ;  /* 0x00000002322c7890 */ /* 0x000fe4000fffe0ff */
[----:B------:R-:W-:Y:S02]  /*1ed0*/  UIADD3 UR42, UPT, UPT, UR48, 0x2, URZ ;  /* 0x00000002302a7890 */ /* 0x000fe4000fffe0ff */
[----:B------:R-:W-:Y:S02]  /*1ee0*/  UIADD3 UR38, UPT, UPT, UR50, 0x4, URZ ;  /* 0x0000000432267890 */ /* 0x000fe4000fffe0ff */
[----:B------:R-:W-:Y:S02]  /*1ef0*/  UIADD3 UR28, UPT, UPT, UR48, 0x4, URZ ;  /* 0x00000004301c7890 */ /* 0x000fe4000fffe0ff */
[----:B------:R-:W-:Y:S02]  /*1f00*/  UIADD3 UR16, UPT, UPT, UR50, 0x6, URZ ;  /* 0x0000000632107890 */ /* 0x000fe4000fffe0ff */
[----:B------:R-:W-:Y:S02]  /*1f10*/  UIADD3 UR18, UPT, UPT, UR48, 0x6, URZ ;  /* 0x0000000630127890 */ /* 0x000fe4000fffe0ff */
[----:B------:R-:W-:Y:S02]  /*1f20*/  UIADD3 UR26, UPT, UPT, UR13, 0x20, URZ ;  /* 0x000000200d1a7890 */ /* 0x000fe4000fffe0ff */
[----:B------:R-:W-:Y:S02]  /*1f30*/  USEL UR25, URZ, 0x1, UP1 ;  /* 0x00000001ff197887 */ /* 0x000fe40008800000 */
[----:B------:R-:W-:Y:S01]  /*1f40*/  USEL UR29, UR23, URZ, UP1 ;  /* 0x000000ff171d7287 */ /* 0x000fe20008800000 */
[----:B------:R-:W-:Y:S01]  /*1f50*/  UMOV UR57, 0x4008 ;  /* 0x0000400800397882 */ /* 0x000fe20000000000 */
[----:B------:R-:W-:Y:S01]  /*1f60*/  UMOV UR55, 0x4008 ;  /* 0x0000400800377882 */ /* 0x000fe20000000000 */
[----:B------:R-:W-:Y:S01]  /*1f70*/  UMOV UR51, 0x40004040 ;  /* 0x4000404000337882 */ /* 0x000fe20000000000 */
[----:B------:R-:W-:Y:S01]  /*1f80*/  UMOV UR49, 0x40004040 ;  /* 0x4000404000317882 */ /* 0x000fe20000000000 */
[----:B------:R-:W-:Y:S01]  /*1f90*/  UMOV UR53, 0x4008 ;  /* 0x0000400800357882 */ /* 0x000fe20000000000 */
[----:B------:R-:W-:Y:S01]  /*1fa0*/  UMOV UR45, 0x40004040 ;  /* 0x40004040002d7882 */ /* 0x000fe20000000000 */
[----:B------:R-:W-:Y:S01]  /*1fb0*/  UMOV UR43, 0x40004040 ;  /* 0x40004040002b7882 */ /* 0x000fe20000000000 */
[----:B------:R-:W-:Y:S01]  /*1fc0*/  UMOV UR39, 0x40004040 ;  /* 0x4000404000277882 */ /* 0x000fe20000000000 */
[----:B--2---:R-:W-:Y:S05]  /*1fd0*/  @P1 BRA `(.L_x_27) ;  /* 0x0000000000101947 */ /* 0x004fea0003800000 */
[----:B------:R-:W-:Y:S06]  /*1fe0*/  USHF.L.U32 UR23, UR30, 0x1f, URZ ;  /* 0x0000001f1e177899 */ /* 0x000fec00080006ff */
[----:B--2---:R-:W-:Y:S04]  /*1ff0*/  MOV R0, UR23 ;  /* 0x0000001700007c02 */ /* 0x004fe80008000f00 */
[----:B------:R-:W2:Y:S02]  /*2000*/  SYNCS.PHASECHK.TRANS64.TRYWAIT P1, [UR13], R0 ;  /* 0x00000000ff0075a7 */ /* 0x000ea4000802110d */
[----:B--2---:R-:W-:Y:S05]  /*2010*/  @!P1 BRA `(.L_x_28) ;  /* 0x0000003000189947 */ /* 0x004fea0003800000 */
.L_x_27:
[----:B------:R-:W-:Y:S01]  /*2020*/  ULOP3.LUT UR30, UR30, UR25, URZ, 0x3c, !UPT ;  /* 0x000000191e1e7292 */ /* 0x000fe2000f8e3cff */
[----:B------:R-:W-:Y:S01]  /*2030*/  PLOP3.LUT P1, PT, PT, PT, PT, 0x80, 0x8 ;  /* 0x000000000008781c */ /* 0x000fe20003f2f070 */
[----:B------:R-:W-:Y:S01]  /*2040*/  UIADD3 UR27, UPT, UPT, UR27, 0x1, URZ ;  /* 0x000000011b1b7890 */ /* 0x000fe2000fffe0ff */
[----:B------:R4:W-:Y:S01]  /*2050*/  UTCCP.T.S.4x32dp128bit tmem[UR32+0x1d0], gdesc[UR56] ;  /* 0x0001d038200079e7 */ /* 0x0009e20009100000 */
[----:B------:R-:W-:Y:S01]  /*2060*/  UMOV UR60, UR16 ;  /* 0x00000010003c7c82 */ /* 0x000fe20008000000 */
[----:B------:R-:W-:Y:S01]  /*2070*/  @!UP0 USHF.L.U32 UR13, UR30, 0x1f, URZ ;  /* 0x0000001f1e0d8899 */ /* 0x000fe200080006ff */
[----:B------:R4:W-:Y:S01]  /*2080*/  UTCCP.T.S.4x32dp128bit tmem[UR32+0x1e0], gdesc[UR54] ;  /* 0x0001e036200079e7 */ /* 0x0009e20009100000 */
[----:B------:R-:W-:Y:S01]  /*2090*/  @!UP0 ULEA UR16, UR29, UR12, 0x3 ;  /* 0x0000000c1d108291 */ /* 0x000fe2000f8e18ff */
[----:B------:R4:W-:Y:S01]  /*20a0*/  UTCCP.T.S.4x32dp128bit tmem[UR32+0x1e4], gdesc[UR52] ;  /* 0x0001e434200079e7 */ /* 0x0009e20009100000 */
[----:B------:R4:W-:Y:S01]  /*20b0*/  UTCQMMA gdesc[UR48], gdesc[UR50], tmem[UR17], tmem[UR46], idesc[UR47], tmem[UR10], UP2 ;  /* 0x000a2e3230007dea */ /* 0x0009e20009000311 */
[----:B------:R-:W-:Y:S01]  /*20c0*/  UMOV UR58, UR28 ;  /* 0x0000001c003a7c82 */ /* 0x000fe20008000000 */
[----:B------:R-:W-:Y:S01]  /*20d0*/  UMOV UR59, 0x40004040 ;  /* 0x40004040003b7882 */ /* 0x000fe20000000000 */
[----:B--2---:R-:W-:Y:S01]  /*20e0*/  MOV R0, UR13 ;  /* 0x0000000d00007c02 */ /* 0x004fe20008000f00 */
[----:B------:R4:W-:Y:S01]  /*20f0*/  UTCQMMA gdesc[UR42], gdesc[UR44], tmem[UR17], tmem[UR40], idesc[UR41], tmem[UR8], UPT ;  /* 0x0008282c2a007dea */ /* 0x0009e2000b800311 */
[----:B------:R-:W-:Y:S01]  /*2100*/  UMOV UR61, 0x40004040 ;  /* 0x40004040003d7882 */ /* 0x000fe20000000000 */
[----:B------:R-:W-:Y:S01]  /*2110*/  UMOV UR62, UR18 ;  /* 0x00000012003e7c82 */ /* 0x000fe20008000000 */
[----:B------:R-:W-:Y:S01]  /*2120*/  UMOV UR63, 0x40004040 ;  /* 0x40004040003f7882 */ /* 0x000fe20000000000 */
[----:B------:R4:W-:Y:S01]  /*2130*/  UTCQMMA gdesc[UR58], gdesc[UR38], tmem[UR17], tmem[UR36], idesc[UR37], tmem[UR6], UPT ;  /* 0x000624263a007dea */ /* 0x0009e2000b800311 */
[----:B------:R4:W-:Y:S01]  /*2140*/  UTCQMMA gdesc[UR62], gdesc[UR60], tmem[UR17], tmem[UR34], idesc[UR35], tmem[UR4], UPT ;  /* 0x0004223c3e007dea */ /* 0x0009e2000b800311 */
[----:B------:R4:W-:Y:S01]  /*2150*/  UTCBAR [UR26], URZ ;  /* 0x000000ff1a0073e9 */ /* 0x0009e200080000ff */
[----:B------:R4:W2:Y:S01]  /*2160*/  @!P0 SYNCS.PHASECHK.TRANS64.TRYWAIT P1, [UR16], R0 ;  /* 0x00000000ff0085a7 */ /* 0x0008a20008021110 */
[----:B------:R-:W-:Y:S02]  /*2170*/  UISETP.NE.AND UP0, UPT, UR27, 0x20, UPT ;  /* 0x000000201b00788c */ /* 0x000fe4000bf05270 */
[----:B------:R-:W-:Y:S07]  /*2180*/  UPLOP3.LUT UP2, UPT, UPT, UPT, UPT, 0x80, 0x8 ;  /* 0x000000000008789c */ /* 0x000fee0003f4f070 */
[----:B------:R-:W-:Y:S05]  /*2190*/  BRA.U UP0, `(.L_x_29) ;  /* 0xfffffffd00207547 */ /* 0x000fea000b83ffff */
[----:B------:R-:W-:Y:S01]  /*21a0*/  USHF.L.U32 UR13, UR31, 0x1f, URZ ;  /* 0x0000001f1f0d7899 */ /* 0x000fe200080006ff */
[----:B------:R-:W-:Y:S01]  /*21b0*/  LEA R2, R5, UR12, 0x3 ;  /* 0x0000000c05027c11 */ /* 0x000fe2000f8e18ff */
[----:B------:R4:W-:Y:S01]  /*21c0*/  UTCBAR [UR24], URZ ;  /* 0x000000ff180073e9 */ /* 0x0009e200080000ff */
[----:B------:R-:W-:-:S03]  /*21d0*/  SHF.L.U32 R3, R4, 0x1f, RZ ;  /* 0x0000001f04037819 */ /* 0x000fc600000006ff */
[----:B----4-:R-:W-:-:S04]  /*21e0*/  IMAD.U32 R0, RZ, RZ, UR13 ;  /* 0x0000000dff007e24 */ /* 0x010fc8000f8e00ff */
[----:B------:R4:W-:Y:S01]  /*21f0*/  SYNCS.PHASECHK.TRANS64.TRYWAIT PT, [UR12+0x48], R0 ;  /* 0x00004800ff0075a7 */ /* 0x0009e200080e110c */
[----:B------:R-:W5:Y:S02]  /*2200*/  SYNCS.PHASECHK.TRANS64.TRYWAIT P0, [R2+URZ+0x50], R3 ;  /* 0x00005003020075a7 */ /* 0x000f6400080011ff */
[----:B----45:R-:W-:Y:S05]  /*2210*/  @!P0 BRA `(.L_x_30) ;  /* 0x0000002c00b88947 */ /* 0x030fea0003800000 */
.L_x_75:
[C---:B------:R-:W-:Y:S01]  /*2220*/  LEA R0, R5.reuse, UR12, 0x4 ;  /* 0x0000000c05007c11 */ /* 0x040fe2000f8e20ff */
[----:B------:R-:W-:Y:S02]  /*2230*/  VIADD R5, R5, 0x1 ;  /* 0x0000000105057836 */ /* 0x000fe40000000000 */
[----:B------:R-:W-:-:S03]  /*2240*/  IMAD.MOV.U32 R3, RZ, RZ, 0x1 ;  /* 0x00000001ff037424 */ /* 0x000fc600078e00ff */
[----:B------:R-:W5:Y:S01]  /*2250*/  LDS R0, [R0+0x36c1c] ;  /* 0x036c1c0000007984 */ /* 0x000f620000000800 */
[C---:B--2---:R-:W-:Y:S01]  /*2260*/  ISETP.NE.AND P1, PT, R5.reuse, 0x2, PT ;  /* 0x000000020500780c */ /* 0x044fe20003f25270 */
[----:B------:R2:W-:Y:S06]  /*2270*/  MEMBAR.ALL.CTA ;  /* 0x0000000000007992 */ /* 0x0005ec0000008000 */
[----:B--2---:R-:W2:Y:S01]  /*2280*/  FENCE.VIEW.ASYNC.S ;  /* 0x00000000000073c6 */ /* 0x004ea20000000000 */
[----:B------:R-:W-:Y:S01]  /*2290*/  SEL R5, R5, RZ, P1 ;  /* 0x000000ff05057207 */ /* 0x000fe20000800000 */
[----:B--2---:R2:W-:Y:S01]  /*22a0*/  SYNCS.ARRIVE.TRANS64.ART0 RZ, [R2+URZ+0x60], R3 ;  /* 0x0000600302ff79a7 */ /* 0x0045e200085000ff */
[----:B-----5:R-:W-:-:S02]  /*22b0*/  ISETP.NE.AND P0, PT, R0, 0x1, PT ;  /* 0x000000010000780c */ /* 0x020fc40003f05270 */
[----:B--2---:R-:W-:-:S04]  /*22c0*/  SEL R3, RZ, 0x1, P1 ;  /* 0x00000001ff037807 */ /* 0x004fc80000800000 */
[----:B------:R-:W-:-:S07]  /*22d0*/  LOP3.LUT R4, R4, R3, RZ, 0x3c, !PT ;  /* 0x0000000304047212 */ /* 0x000fce00078e3cff */
[----:B------:R-:W-:Y:S05]  /*22e0*/  @!P0 BRA `(.L_x_31) ;  /* 0xfffffff800948947 */ /* 0x000fea000383ffff */
.L_x_24:
[----:B------:R-:W5:Y:S02]  /*22f0*/  S2UR UR4, SR_CgaCtaId ;  /* 0x00000000000479c3 */ /* 0x000f640000008800 */
[----:B-----5:R-:W-:-:S04]  /*2300*/  ULOP3.LUT UR4, UR4, 0x1, URZ, 0xc0, !UPT ;  /* 0x0000000104047892 */ /* 0x020fc8000f8ec0ff */
[----:B------:R-:W-:-:S09]  /*2310*/  UISETP.NE.U32.AND UP0, UPT, UR4, 0x1, UPT ;  /* 0x000000010400788c */ /* 0x000fd2000bf05070 */
[----:B------:R-:W-:Y:S05]  /*2320*/  BRA.U !UP0, `(.L_x_22) ;  /* 0x0000000108107547 */ /* 0x000fea000b800000 */
[----:B------:R-:W-:-:S06]  /*2330*/  USHF.L.U32 UR31, UR31, 0x1f, URZ ;  /* 0x0000001f1f1f7899 */ /* 0x000fcc00080006ff */
[----:B------:R-:W-:-:S04]  /*2340*/  MOV R0, UR31 ;  /* 0x0000001f00007c02 */ /* 0x000fc80008000f00 */
[----:B------:R-:W5:Y:S02]  /*2350*/  SYNCS.PHASECHK.TRANS64.TRYWAIT P0, [UR12+0x48], R0 ;  /* 0x00004800ff0075a7 */ /* 0x000f64000800110c */
[----:B-----5:R-:W-:Y:S05]  /*2360*/  @!P0 BRA `(.L_x_32) ;  /* 0x0000002c00808947 */ /* 0x020fea0003800000 */
.L_x_22:
[----:B------:R-:W-:-:S13]  /*2370*/  ISETP.GT.AND P0, PT, R83, 0x3, PT ;  /* 0x000000035300780c */ /* 0x000fda0003f04270 */
[----:B-1----:R-:W-:Y:S05]  /*2380*/  @P0 EXIT ;  /* 0x000000000000094d */ /* 0x002fea0003800000 */
[----:B------:R-:W-:Y:S05]  /*2390*/  BRA.U !UP4, `(.L_x_33) ;  /* 0x000000010cb87547 */ /* 0x000fea000b800000 */
[----:B------:R-:W1:Y:S01]  /*23a0*/  S2UR UR6, SR_CgaCtaId ;  /* 0x00000000000679c3 */ /* 0x000e620000008800 */
[----:B------:R-:W-:Y:S01]  /*23b0*/  NOP ;  /* 0x0000000000007918 */ /* 0x000fe20000000000 */
[----:B------:R-:W-:Y:S01]  /*23c0*/  UMOV UR4, 0x40 ;  /* 0x0000004000047882 */ /* 0x000fe20000000000 */
[----:B------:R-:W-:Y:S01]  /*23d0*/  UMOV UR5, 0x400 ;  /* 0x0000040000057882 */ /* 0x000fe20000000000 */
[----:B-1----:R-:W-:Y:S02]  /*23e0*/  ULEA UR4, UR6, UR4, 0x18 ;  /* 0x0000000406047291 */ /* 0x002fe4000f8ec0ff */
[----:B------:R-:W-:-:S07]  /*23f0*/  ULEA UR5, UR6, UR5, 0x18 ;  /* 0x0000000506057291 */ /* 0x000fce000f8ec0ff */
[----:B----4-:R-:W1:Y:S02]  /*2400*/  LDS.U8 R0, [UR4] ;  /* 0x00000004ff007984 */ /* 0x010e640008000000 */
[----:B-1----:R-:W-:-:S13]  /*2410*/  ISETP.NE.AND P0, PT, R0, RZ, PT ;  /* 0x000000ff0000720c */ /* 0x002fda0003f05270 */
[----:B------:R-:W-:Y:S05]  /*2420*/  @P0 BRA `(.L_x_34) ;  /* 0x00000000007c0947 */ /* 0x000fea0003800000 */
[----:B------:R-:W-:-:S13]  /*2430*/  ELECT P0, URZ, PT ;  /* 0x0000000000ff782f */ /* 0x000fda0003800000 */
[----:B------:R-:W-:Y:S05]  /*2440*/  @!P0 BRA `(.L_x_35) ;  /* 0x0000000000848947 */ /* 0x000fea0003800000 */
[----:B------:R-:W-:Y:S01]  /*2450*/  UMOV UR4, 0x10 ;  /* 0x0000001000047882 */ /* 0x000fe20000000000 */
[----:B------:R-:W-:-:S04]  /*2460*/  IMAD.MOV.U32 R2, RZ, RZ, 0xffff ;  /* 0x0000ffffff027424 */ /* 0x000fc800078e00ff */
[----:B------:R-:W-:Y:S04]  /*2470*/  DEPBAR.LE SB1, 0x36 ;  /* 0x00009d800000791a */ /* 0x000fe80000000000 */
[----:B------:R-:W1:Y:S02]  /*2480*/  UTCATOMSWS.FIND_AND_SET.ALIGN UP0, UR4, UR4 ;  /* 0x00000004000475e3 */ /* 0x000e640008000800 */
[----:B-1----:R-:W-:Y:S01]  /*2490*/  PLOP3.LUT P0, PT, PT, PT, UP0, 0x80, 0x8 ;  /* 0x000000000008781c */ /* 0x002fe20003f0f008 */
[----:B------:R-:W-:-:S03]  /*24a0*/  IMAD.U32 R5, RZ, RZ, UR4 ;  /* 0x00000004ff057e24 */ /* 0x000fc6000f8e00ff */
[----:B------:R-:W-:-:S04]  /*24b0*/  SEL R0, RZ, 0xffffffff, !P0 ;  /* 0xffffffffff007807 */ /* 0x000fc80004000000 */
[----:B------:R-:W-:Y:S01]  /*24c0*/  ISETP.NE.AND P0, PT, R0, RZ, PT ;  /* 0x000000ff0000720c */ /* 0x000fe20003f05270 */
[----:B------:R-:W-:-:S12]  /*24d0*/  IMAD.MOV.U32 R0, RZ, RZ, 0x1 ;  /* 0x00000001ff007424 */ /* 0x000fd800078e00ff */
[----:B------:R-:W-:Y:S05]  /*24e0*/  @P0 BRA `(.L_x_36) ;  /* 0x0000000000240947 */ /* 0x000fea0003800000 */
.L_x_37:
[----:B------:R-:W-:Y:S05]  /*24f0*/  NANOSLEEP 0x64 ;  /* 0x000000640000795d */ /* 0x000fea0003800000 */
[----:B------:R-:W-:-:S05]  /*2500*/  UMOV UR4, 0x10 ;  /* 0x0000001000047882 */ /* 0x000fca0000000000 */
[----:B------:R-:W-:Y:S04]  /*2510*/  DEPBAR.LE SB1, 0x36 ;  /* 0x00009d800000791a */ /* 0x000fe80000000000 */
[----:B------:R-:W1:Y:S02]  /*2520*/  UTCATOMSWS.FIND_AND_SET.ALIGN UP0, UR4, UR4 ;  /* 0x00000004000475e3 */ /* 0x000e640008000800 */
[----:B-1----:R-:W-:Y:S01]  /*2530*/  PLOP3.LUT P0, PT, PT, PT, UP0, 0x80, 0x8 ;  /* 0x000000000008781c */ /* 0x002fe20003f0f008 */
[----:B------:R-:W-:-:S03]  /*2540*/  IMAD.U32 R5, RZ, RZ, UR4 ;  /* 0x00000004ff057e24 */ /* 0x000fc6000f8e00ff */
[----:B------:R-:W-:-:S04]  /*2550*/  SEL R3, RZ, 0xffffffff, !P0 ;  /* 0xffffffffff037807 */ /* 0x000fc80004000000 */
[----:B------:R-:W-:-:S13]  /*2560*/  ISETP.NE.AND P0, PT, R3, RZ, PT ;  /* 0x000000ff0300720c */ /* 0x000fda0003f05270 */
[----:B------:R-:W-:Y:S05]  /*2570*/  @!P0 BRA `(.L_x_37) ;  /* 0xfffffffc00dc8947 */ /* 0x000fea000383ffff */
.L_x_36:
[C---:B------:R-:W-:Y:S01]  /*2580*/  VIADD R3, R5.reuse, 0x10 ;  /* 0x0000001005037836 */ /* 0x040fe20000000000 */
[----:B------:R-:W-:Y:S01]  /*2590*/  UMOV UR4, 0x50 ;  /* 0x0000005000047882 */ /* 0x000fe20000000000 */
[----:B------:R-:W-:Y:S01]  /*25a0*/  SHF.L.U32 R2, R2, R5, RZ ;  /* 0x0000000502027219 */ /* 0x000fe200000006ff */
[----:B------:R-:W-:Y:S01]  /*25b0*/  ULEA UR4, UR6, UR4, 0x18 ;  /* 0x0000000406047291 */ /* 0x000fe2000f8ec0ff */
[----:B------:R-:W-:Y:S01]  /*25c0*/  IMAD.SHL.U32 R5, R5, 0x20, RZ ;  /* 0x0000002005057824 */ /* 0x000fe200078e00ff */
[----:B------:R-:W-:-:S04]  /*25d0*/  SHF.L.U32 R3, R0, R3, RZ ;  /* 0x0000000300037219 */ /* 0x000fc800000006ff */
[----:B------:R-:W-:-:S05]  /*25e0*/  LOP3.LUT R2, R3, R2, RZ, 0xfc, !PT ;  /* 0x0000000203027212 */ /* 0x000fca00078efcff */
[----:B------:R1:W-:Y:S04]  /*25f0*/  ATOMS.OR RZ, [UR4], R2 ;  /* 0x00000002ffff798c */ /* 0x0003e8000b000004 */
[----:B------:R1:W-:Y:S01]  /*2600*/  STS [UR5+0x78], R5 ;  /* 0x00007805ff007988 */ /* 0x0003e20008000805 */
[----:B------:R-:W-:Y:S05]  /*2610*/  BRA `(.L_x_35) ;  /* 0x0000000000107947 */ /* 0x000fea0003800000 */
.L_x_34:
[----:B------:R-:W-:Y:S02]  /*2620*/  MOV R0, 0xffffffff ;  /* 0xffffffff00007802 */ /* 0x000fe40000000f00 */
[----:B------:R-:W-:-:S03]  /*2630*/  MOV R2, 0x2660 ;  /* 0x0000266000027802 */ /* 0x000fc60000000f00 */
[----:B------:R1:W-:Y:S04]  /*2640*/  STS [UR5+0x78], R0 ;  /* 0x00007800ff007988 */ /* 0x0003e80008000805 */
[----:B-123--:R-:W-:Y:S05]  /*2650*/  CALL.REL.NOINC `($__internal_1_$__cuda_sm10x_tcgen05_guardrail_trap_phase_invalid_during_alloc) ;  /* 0x0000002c00347944 */ /* 0x00efea0003c00000 */
.L_x_35:
[----:B------:R-:W-:Y:S05]  /*2660*/  WARPSYNC.ALL ;  /* 0x0000000000007948 */ /* 0x000fea0003800000 */
[----:B------:R-:W-:Y:S01]  /*2670*/  NOP ;  /* 0x0000000000007918 */ /* 0x000fe20000000000 */
.L_x_33:
[----:B------:R-:W5:Y:S08]  /*2680*/  S2UR UR4, SR_CgaCtaId ;  /* 0x00000000000479c3 */ /* 0x000f700000008800 */
[----:B------:R-:W-:Y:S06]  /*2690*/  BAR.SYNC.DEFER_BLOCKING 0x3, 0xa0 ;  /* 0x00c2800000007b1d */ /* 0x000fec0000010000 */
[----:B------:R-:W-:-:S02]  /*26a0*/  UMOV UR5, 0x400 ;  /* 0x0000040000057882 */ /* 0x000fc40000000000 */
[----:B-----5:R-:W-:-:S06]  /*26b0*/  ULEA UR4, UR4, UR5, 0x18 ;  /* 0x0000000504047291 */ /* 0x020fcc000f8ec0ff */
[----:B----4-:R-:W-:-:S05]  /*26c0*/  MOV R3, UR4 ;  /* 0x0000000400037c02 */ /* 0x010fca0008000f00 */
[----:B------:R4:W1:Y:S01]  /*26d0*/  LDS R82, [R3+0x78] ;  /* 0x0000780003527984 */ /* 0x0008620000000800 */
[----:B------:R-:W5:Y:S02]  /*26e0*/  SYNCS.PHASECHK.TRANS64.TRYWAIT P0, [R3+URZ+0x50], RZ ;  /* 0x000050ff030075a7 */ /* 0x000f6400080011ff */
[----:B-1--45:R-:W-:Y:S05]  /*26f0*/  @!P0 BRA `(.L_x_38) ;  /* 0x0000002800bc8947 */ /* 0x032fea0003800000 */
.L_x_77:
[----:B------:R-:W4:Y:S01]  /*2700*/  LDS.128 R60, [R3+0x36c10] ;  /* 0x036c1000033c7984 */ /* 0x000f220000000c00 */
[----:B------:R-:W-:Y:S01]  /*2710*/  HFMA2 R0, -RZ, RZ, 0, 5.9604644775390625e-08 ;  /* 0x00000001ff007431 */ /* 0x000fe200000001ff */
[----:B------:R5:W-:Y:S06]  /*2720*/  MEMBAR.ALL.CTA ;  /* 0x0000000000007992 */ /* 0x000bec0000008000 */
[----:B-----5:R-:W5:Y:S02]  /*2730*/  FENCE.VIEW.ASYNC.S ;  /* 0x00000000000073c6 */ /* 0x020f640000000000 */
[----:B-----5:R1:W-:Y:S01]  /*2740*/  SYNCS.ARRIVE.TRANS64.ART0 RZ, [R3+URZ+0x60], R0 ;  /* 0x0000600003ff79a7 */ /* 0x0203e200085000ff */
[----:B----4-:R-:W-:-:S13]  /*2750*/  ISETP.NE.AND P0, PT, R63, 0x1, PT ;  /* 0x000000013f00780c */ /* 0x010fda0003f05270 */
[----:B-1----:R-:W-:Y:S05]  /*2760*/  @P0 BRA `(.L_x_39) ;  /* 0x0000002000840947 */ /* 0x002fea0003800000 */
[C---:B------:R-:W-:Y:S01]  /*2770*/  IMAD.SHL.U32 R4, R66.reuse, 0x20, RZ ;  /* 0x0000002042047824 */ /* 0x040fe200078e00ff */
[----:B------:R-:W-:Y:S01]  /*2780*/  SHF.R.U32.HI R5, RZ, 0x5, R66 ;  /* 0x00000005ff057819 */ /* 0x000fe20000011642 */
[----:B------:R-:W-:Y:S01]  /*2790*/  IMAD.SHL.U32 R2, R66, 0x80, RZ ;  /* 0x0000008042027824 */ /* 0x000fe200078e00ff */
[----:B------:R-:W1:Y:S01]  /*27a0*/  S2UR UR8, SR_CgaCtaId ;  /* 0x00000000000879c3 */ /* 0x000e620000008800 */
[----:B------:R-:W4:Y:S01]  /*27b0*/  S2R R64, SR_LANEID ;  /* 0x0000000000407919 */ /* 0x000f220000000000 */
[----:B------:R-:W-:Y:S01]  /*27c0*/  LOP3.LUT R4, R4, 0x3e0, RZ, 0xc0, !PT ;  /* 0x000003e004047812 */ /* 0x000fe200078ec0ff */
[----:B------:R-:W-:Y:S01]  /*27d0*/  IMAD R81, R83, 0x4, R3 ;  /* 0x0000000453517824 */ /* 0x000fe200078e0203 */
[----:B------:R-:W-:Y:S01]  /*27e0*/  LOP3.LUT R2, R2, 0xf80, RZ, 0xc0, !PT ;  /* 0x00000f8002027812 */ /* 0x000fe200078ec0ff */
[----:B------:R-:W-:Y:S01]  /*27f0*/  IMAD.MOV.U32 R70, RZ, RZ, 0x1 ;  /* 0x00000001ff467424 */ /* 0x000fe200078e00ff */
[----:B------:R-:W-:Y:S01]  /*2800*/  UMOV UR9, 0x400 ;  /* 0x0000040000097882 */ /* 0x000fe20000000000 */
[C---:B------:R-:W-:Y:S01]  /*2810*/  IMAD R4, R5.reuse, 0x400, R4 ;  /* 0x0000040005047824 */ /* 0x040fe200078e0204 */
[----:B------:R-:W2:Y:S01]  /*2820*/  LDCU.64 UR10, c[0x0][0x348] ;  /* 0x00006900ff0a77ac */ /* 0x000ea20008000a00 */
[----:B------:R-:W-:-:S02]  /*2830*/  IMAD R2, R5, 0x1000, R2 ;  /* 0x0000100005027824 */ /* 0x000fc400078e0202 */
[C---:B------:R-:W-:Y:S02]  /*2840*/  IMAD.IADD R4, R3.reuse, 0x1, R4 ;  /* 0x0000000103047824 */ /* 0x040fe400078e0204 */
[----:B------:R-:W-:Y:S02]  /*2850*/  IMAD.IADD R2, R3, 0x1, R2 ;  /* 0x0000000103027824 */ /* 0x000fe400078e0202 */
[C---:B------:R-:W-:Y:S02]  /*2860*/  VIADD R9, R4.reuse, 0x4410 ;  /* 0x0000441004097836 */ /* 0x040fe40000000000 */
[----:B------:R-:W-:Y:S02]  /*2870*/  VIADD R4, R4, 0x4400 ;  /* 0x0000440004047836 */ /* 0x000fe40000000000 */
[C---:B------:R-:W-:Y:S01]  /*2880*/  VIADD R7, R2.reuse, 0x430 ;  /* 0x0000043002077836 */ /* 0x040fe20000000000 */
[----:B------:R-:W-:Y:S01]  /*2890*/  SHF.R.U32.HI R80, RZ, 0x3, R9 ;  /* 0x00000003ff507819 */ /* 0x000fe20000011609 */
[----:B------:R-:W-:Y:S01]  /*28a0*/  VIADD R6, R2, 0x420 ;  /* 0x0000042002067836 */ /* 0x000fe20000000000 */
[----:B------:R-:W-:Y:S01]  /*28b0*/  SHF.R.U32.HI R79, RZ, 0x3, R4 ;  /* 0x00000003ff4f7819 */ /* 0x000fe20000011604 */
[----:B------:R-:W-:Y:S01]  /*28c0*/  IMAD.MOV.U32 R68, RZ, RZ, RZ ;  /* 0x000000ffff447224 */ /* 0x000fe200078e00ff */
[----:B------:R-:W-:Y:S01]  /*28d0*/  SHF.R.U32.HI R78, RZ, 0x3, R7 ;  /* 0x00000003ff4e7819 */ /* 0x000fe20000011607 */
[----:B------:R-:W-:Y:S01]  /*28e0*/  IMAD.MOV.U32 R67, RZ, RZ, RZ ;  /* 0x000000ffff437224 */ /* 0x000fe200078e00ff */
[----:B------:R-:W-:Y:S01]  /*28f0*/  LOP3.LUT R79, R4, 0x10, R79, 0x78, !PT ;  /* 0x00000010044f7812 */ /* 0x000fe200078e784f */
[C---:B------:R-:W-:Y:S01]  /*2900*/  VIADD R4, R2.reuse, 0x400 ;  /* 0x0000040002047836 */ /* 0x040fe20000000000 */
[----:B------:R-:W-:Y:S01]  /*2910*/  LOP3.LUT R78, R7, 0x70, R78, 0x78, !PT ;  /* 0x00000070074e7812 */ /* 0x000fe200078e784e */
[----:B------:R-:W-:Y:S01]  /*2920*/  VIADD R7, R2, 0x410 ;  /* 0x0000041002077836 */ /* 0x000fe20000000000 */
[----:B------:R-:W-:Y:S01]  /*2930*/  SHF.R.U32.HI R77, RZ, 0x3, R6 ;  /* 0x00000003ff4d7819 */ /* 0x000fe20000011606 */
[----:B------:R-:W-:Y:S01]  /*2940*/  IMAD R72, R5, 0x200000, R82 ;  /* 0x0020000005487824 */ /* 0x000fe200078e0252 */
[----:B------:R-:W-:Y:S01]  /*2950*/  SHF.R.U32.HI R75, RZ, 0x3, R4 ;  /* 0x00000003ff4b7819 */ /* 0x000fe20000011604 */
[----:B-1----:R-:W-:Y:S01]  /*2960*/  ULEA UR7, UR8, UR9, 0x18 ;  /* 0x0000000908077291 */ /* 0x002fe2000f8ec0ff */
[----:B------:R-:W-:-:S02]  /*2970*/  SHF.R.U32.HI R76, RZ, 0x3, R7 ;  /* 0x00000003ff4c7819 */ /* 0x000fc40000011607 */
[----:B------:R-:W-:Y:S01]  /*2980*/  LOP3.LUT R77, R6, 0x70, R77, 0x78, !PT ;  /* 0x00000070064d7812 */ /* 0x000fe200078e784d */
[C---:B------:R-:W-:Y:S01]  /*2990*/  VIADD R6, R2.reuse, 0x460 ;  /* 0x0000046002067836 */ /* 0x040fe20000000000 */
[----:B------:R-:W-:Y:S01]  /*29a0*/  LOP3.LUT R76, R7, 0x70, R76, 0x78, !PT ;  /* 0x00000070074c7812 */ /* 0x000fe200078e784c */
[----:B------:R-:W-:Y:S01]  /*29b0*/  VIADD R7, R2, 0x470 ;  /* 0x0000047002077836 */ /* 0x000fe20000000000 */
[----:B------:R-:W-:Y:S01]  /*29c0*/  LOP3.LUT R75, R4, 0x70, R75, 0x78, !PT ;  /* 0x00000070044b7812 */ /* 0x000fe200078e784b */
[C---:B------:R-:W-:Y:S01]  /*29d0*/  VIADD R4, R2.reuse, 0x450 ;  /* 0x0000045002047836 */ /* 0x040fe20000000000 */
[----:B------:R-:W-:Y:S01]  /*29e0*/  SHF.R.U32.HI R73, RZ, 0x3, R6 ;  /* 0x00000003ff497819 */ /* 0x000fe20000011606 */
[----:B------:R-:W-:Y:S01]  /*29f0*/  VIADD R2, R2, 0x440 ;  /* 0x0000044002027836 */ /* 0x000fe20000000000 */
[----:B------:R-:W-:Y:S02]  /*2a00*/  SHF.R.U32.HI R74, RZ, 0x3, R7 ;  /* 0x00000003ff4a7819 */ /* 0x000fe40000011607 */
[----:B------:R-:W-:-:S02]  /*2a10*/  SHF.R.U32.HI R71, RZ, 0x3, R4 ;  /* 0x00000003ff477819 */ /* 0x000fc40000011604 */
[----:B------:R-:W-:Y:S02]  /*2a20*/  SHF.R.U32.HI R69, RZ, 0x3, R2 ;  /* 0x00000003ff457819 */ /* 0x000fe40000011602 */
[----:B------:R-:W-:Y:S02]  /*2a30*/  LOP3.LUT R80, R9, 0x10, R80, 0x78, !PT ;  /* 0x0000001009507812 */ /* 0x000fe400078e7850 */
[----:B------:R-:W-:Y:S02]  /*2a40*/  LOP3.LUT R74, R7, 0x70, R74, 0x78, !PT ;  /* 0x00000070074a7812 */ /* 0x000fe400078e784a */
[----:B------:R-:W-:Y:S02]  /*2a50*/  LOP3.LUT R73, R6, 0x70, R73, 0x78, !PT ;  /* 0x0000007006497812 */ /* 0x000fe400078e7849 */
[----:B------:R-:W-:Y:S02]  /*2a60*/  LOP3.LUT R71, R4, 0x70, R71, 0x78, !PT ;  /* 0x0000007004477812 */ /* 0x000fe400078e7847 */
[----:B--2-4-:R-:W-:-:S07]  /*2a70*/  LOP3.LUT R69, R2, 0x70, R69, 0x78, !PT ;  /* 0x0000007002457812 */ /* 0x014fce00078e7845 */
.L_x_52:
[----:B----4-:R-:W1:Y:S01]  /*2a80*/  LDC.64 R8, c[0x0][0x750] ;  /* 0x0001d400ff087b82 */ /* 0x010e620000000a00 */
[----:B------:R-:W-:-:S04]  /*2a90*/  SHF.L.U32 R63, R60, 0x7, RZ ;  /* 0x000000073c3f7819 */ /* 0x000fc800000006ff */
[----:B------:R-:W-:-:S03]  /*2aa0*/  IADD3 R7, PT, PT, R63, R66, RZ ;  /* 0x000000423f077210 */ /* 0x000fc60007ffe0ff */
[----:B------:R-:W2:Y:S01]  /*2ab0*/  LDC.64 R4, c[0x0][0x758] ;  /* 0x0001d600ff047b82 */ /* 0x000ea20000000a00 */
[----:B-1----:R-:W-:-:S05]  /*2ac0*/  IMAD.WIDE R8, R62, 0x4, R8 ;  /* 0x000000043e087825 */ /* 0x002fca00078e0208 */
[----:B------:R1:W5:Y:S01]  /*2ad0*/  LDG.E R84, desc[UR14][R8.64] ;  /* 0x0000000e08547981 */ /* 0x000362000c1e1900 */
[----:B--2---:R-:W-:Y:S01]  /*2ae0*/  IMAD.WIDE R6, R7, 0x4, R4 ;  /* 0x0000000407067825 */ /* 0x004fe200078e0204 */
[----:B------:R-:W-:-:S04]  /*2af0*/  SHF.L.U32 R4, R67, 0x1f, RZ ;  /* 0x0000001f43047819 */ /* 0x000fc800000006ff */
[----:B------:R1:W5:Y:S01]  /*2b00*/  LDG.E R60, desc[UR14][R6.64] ;  /* 0x0000000e063c7981 */ /* 0x000362000c1e1900 */
[----:B------:R-:W2:Y:S01]  /*2b10*/  SYNCS.PHASECHK.TRANS64.TRYWAIT P0, [R3+URZ+0x40], R4 ;  /* 0x00004004030075a7 */ /* 0x000ea200080011ff */
[----:B------:R-:W-:Y:S02]  /*2b20*/  ISETP.NE.AND P3, PT, R67, RZ, PT ;  /* 0x000000ff4300720c */ /* 0x000fe40003f65270 */
[----:B------:R-:W-:Y:S01]  /*2b30*/  MOV R65, R62 ;  /* 0x0000003e00417202 */ /* 0x000fe20000000f00 */
[----:B-12---:R-:W-:Y:S10]  /*2b40*/  @!P0 BRA `(.L_x_40) ;  /* 0x0000002400bc8947 */ /* 0x006ff40003800000 */
.L_x_79:
[----:B------:R-:W-:Y:S01]  /*2b50*/  SHF.R.S32.HI R2, RZ, 0x1f, R62 ;  /* 0x0000001fff027819 */ /* 0x000fe2000001143e */
[----:B------:R-:W-:Y:S01]  /*2b60*/  IMAD R85, R67, 0xd0, R72 ;  /* 0x000000d043557824 */ /* 0x000fe200078e0248 */
[----:B------:R-:W-:Y:S02]  /*2b70*/  CS2R R88, SRZ ;  /* 0x0000000000587805 */ /* 0x000fe4000001ff00 */
[----:B------:R-:W-:-:S07]  /*2b80*/  CS2R R86, SRZ ;  /* 0x0000000000567805 */ /* 0x000fce000001ff00 */
.L_x_47:
[----:B------:R-:W-:Y:S01]  /*2b90*/  IADD3 R62, PT, PT, R88, 0x3, RZ ;  /* 0x00000003583e7810 */ /* 0x000fe20007ffe0ff */
[----:B------:R-:W-:Y:S05]  /*2ba0*/  WARPSYNC.ALL ;  /* 0x0000000000007948 */ /* 0x000fea0003800000 */
[----:B------:R-:W-:Y:S01]  /*2bb0*/  NOP ;  /* 0x0000000000007918 */ /* 0x000fe20000000000 */
[----:B------:R-:W-:Y:S01]  /*2bc0*/  SEL R62, R62, R87, !P3 ;  /* 0x000000573e3e7207 */ /* 0x000fe20005800000 */
[----:B------:R-:W-:Y:S01]  /*2bd0*/  BSSY.RECONVERGENT B0, `(.L_x_41) ;  /* 0x000005a000007945 */ /* 0x000fe20003800200 */
[----:B------:R-:W-:Y:S02]  /*2be0*/  ISETP.NE.AND P0, PT, R86, RZ, PT ;  /* 0x000000ff5600720c */ /* 0x000fe40003f05270 */
[----:B------:R-:W-:-:S04]  /*2bf0*/  SHF.L.U32 R90, R62, 0x6, RZ ;  /* 0x000000063e5a7819 */ /* 0x000fc800000006ff */
[----:B------:R-:W-:-:S04]  /*2c00*/  IADD3 R4, PT, PT, R85, R90, RZ ;  /* 0x0000005a55047210 */ /* 0x000fc80007ffe0ff */
[----:B------:R-:W-:-:S13]  /*2c10*/  R2UR UR4, R4 ;  /* 0x00000000040472ca */ /* 0x000fda00000e0000 */
[----:B------:R-:W2:Y:S01]  /*2c20*/  LDTM.x32 R28, tmem[UR4+0x20] ;  /* 0x00002004001c79ee */ /* 0x000ea200082c0000 */
[----:B------:R-:W-:Y:S01]  /*2c30*/  R2UR UR4, R4 ;  /* 0x00000000040472ca */ /* 0x000fe200000e0000 */
[C---:B--2--5:R-:W-:Y:S01]  /*2c40*/  FMUL R91, R84.reuse, R28 ;  /* 0x0000001c545b7220 */ /* 0x064fe20000400000 */
[C---:B------:R-:W-:Y:S01]  /*2c50*/  FMUL R92, R84.reuse, R29 ;  /* 0x0000001d545c7220 */ /* 0x040fe20000400000 */
[C---:B------:R-:W-:Y:S01]  /*2c60*/  FMUL R93, R84.reuse, R30 ;  /* 0x0000001e545d7220 */ /* 0x040fe20000400000 */
[C---:B------:R-:W-:Y:S01]  /*2c70*/  FMUL R94, R84.reuse, R31 ;  /* 0x0000001f545e7220 */ /* 0x040fe20000400000 */
[C---:B------:R-:W-:Y:S01]  /*2c80*/  FMUL R95, R84.reuse, R32 ;  /* 0x00000020545f7220 */ /* 0x040fe20000400000 */
[C---:B------:R-:W-:Y:S01]  /*2c90*/  FMUL R96, R84.reuse, R33 ;  /* 0x0000002154607220 */ /* 0x040fe20000400000 */
[C---:B------:R-:W-:Y:S01]  /*2ca0*/  FMUL R97, R84.reuse, R34 ;  /* 0x0000002254617220 */ /* 0x040fe20000400000 */
[C---:B------:R-:W-:Y:S01]  /*2cb0*/  FMUL R98, R84.reuse, R35 ;  /* 0x0000002354627220 */ /* 0x040fe20000400000 */
[----:B------:R-:W-:-:S04]  /*2cc0*/  FMUL R36, R84, R36 ;  /* 0x0000002454247220 */ /* 0x000fc80000400000 */
[----:B-1----:R-:W1:Y:S01]  /*2cd0*/  LDTM.x32 R4, tmem[UR4] ;  /* 0x00000004000479ee */ /* 0x002e6200082c0000 */
[C---:B------:R-:W-:Y:S01]  /*2ce0*/  FMUL R37, R84.reuse, R37 ;  /* 0x0000002554257220 */ /* 0x040fe20000400000 */
        /* <DEDUP_REMOVED lines=22> */
[C---:B-1----:R-:W-:Y:S01]  /*2e50*/  FMUL R103, R84.reuse, R8 ;  /* 0x0000000854677220 */ /* 0x042fe20000400000 */
        /* <DEDUP_REMOVED lines=30> */
[----:B------:R-:W-:Y:S01]  /*3040*/  FMUL R35, R84, R35 ;  /* 0x0000002354237220 */ /* 0x000fe20000400000 */
[----:B------:R-:W-:-:S02]  /*3050*/  F2FP.BF16.F32.PACK_AB R8, R92, R91 ;  /* 0x0000005b5c08723e */ /* 0x000fc400000010ff */
[----:B------:R-:W-:Y:S02]  /*3060*/  F2FP.BF16.F32.PACK_AB R9, R94, R93 ;  /* 0x0000005d5e09723e */ /* 0x000fe400000010ff */
[----:B------:R-:W-:Y:S02]  /*3070*/  F2FP.BF16.F32.PACK_AB R10, R96, R95 ;  /* 0x0000005f600a723e */ /* 0x000fe400000010ff */
[----:B------:R-:W-:Y:S02]  /*3080*/  F2FP.BF16.F32.PACK_AB R11, R98, R97 ;  /* 0x00000061620b723e */ /* 0x000fe400000010ff */
[----:B------:R-:W-:Y:S02]  /*3090*/  F2FP.BF16.F32.PACK_AB R12, R37, R36 ;  /* 0x00000024250c723e */ /* 0x000fe400000010ff */
[----:B------:R-:W-:Y:S02]  /*30a0*/  F2FP.BF16.F32.PACK_AB R13, R39, R38 ;  /* 0x00000026270d723e */ /* 0x000fe400000010ff */
[----:B------:R-:W-:-:S02]  /*30b0*/  F2FP.BF16.F32.PACK_AB R14, R41, R40 ;  /* 0x00000028290e723e */ /* 0x000fc400000010ff */
[----:B------:R-:W-:Y:S02]  /*30c0*/  F2FP.BF16.F32.PACK_AB R15, R43, R42 ;  /* 0x0000002a2b0f723e */ /* 0x000fe400000010ff */
[----:B------:R-:W-:Y:S02]  /*30d0*/  F2FP.BF16.F32.PACK_AB R16, R45, R44 ;  /* 0x0000002c2d10723e */ /* 0x000fe400000010ff */
[----:B------:R-:W-:Y:S02]  /*30e0*/  F2FP.BF16.F32.PACK_AB R17, R47, R46 ;  /* 0x0000002e2f11723e */ /* 0x000fe400000010ff */
[----:B------:R-:W-:Y:S02]  /*30f0*/  F2FP.BF16.F32.PACK_AB R18, R49, R48 ;  /* 0x000000303112723e */ /* 0x000fe400000010ff */
[----:B------:R-:W-:Y:S01]  /*3100*/  F2FP.BF16.F32.PACK_AB R19, R51, R50 ;  /* 0x000000323313723e */ /* 0x000fe200000010ff */
[----:B------:R-:W-:Y:S06]  /*3110*/  @P0 BRA `(.L_x_42) ;  /* 0x0000000000140947 */ /* 0x000fec0003800000 */
[----:B------:R-:W-:Y:S01]  /*3120*/  ELECT P0, URZ, PT ;  /* 0x0000000000ff782f */ /* 0x000fe20003800000 */
[----:B------:R-:W-:Y:S01]  /*3130*/  NOP ;  /* 0x0000000000007918 */ /* 0x000fe20000000000 */
[----:B------:R-:W-:-:S11]  /*3140*/  LOP3.LUT R67, R67, 0x1, RZ, 0x3c, !PT ;  /* 0x0000000143437812 */ /* 0x000fd600078e3cff */
[----:B------:R-:W-:-:S04]  /*3150*/  @P0 IMAD.MOV.U32 R4, RZ, RZ, 0x1 ;  /* 0x00000001ff040424 */ /* 0x000fc800078e00ff */
[----:B------:R1:W-:Y:S03]  /*3160*/  @P0 SYNCS.ARRIVE.TRANS64.ART0 RZ, [R3+URZ+0x48], R4 ;  /* 0x0000480403ff09a7 */ /* 0x0003e600085000ff */
.L_x_42:
[----:B------:R-:W-:Y:S05]  /*3170*/  BSYNC.RECONVERGENT B0 ;  /* 0x0000000000007941 */ /* 0x000fea0003800200 */
.L_x_41:
[----:B------:R-:W-:Y:S01]  /*3180*/  F2FP.BF16.F32.PACK_AB R20, R53, R52 ;  /* 0x000000343514723e */ /* 0x000fe200000010ff */
[----:B------:R2:W-:Y:S01]  /*3190*/  STS.128 [R69], R8 ;  /* 0x0000000845007388 */ /* 0x0005e20000000c00 */
[----:B------:R-:W-:Y:S02]  /*31a0*/  F2FP.BF16.F32.PACK_AB R21, R55, R54 ;  /* 0x000000363715723e */ /* 0x000fe400000010ff */
[----:B------:R-:W-:Y:S01]  /*31b0*/  F2FP.BF16.F32.PACK_AB R22, R57, R56 ;  /* 0x000000383916723e */ /* 0x000fe200000010ff */
[----:B------:R4:W-:Y:S01]  /*31c0*/  STS.128 [R71], R12 ;  /* 0x0000000c47007388 */ /* 0x0009e20000000c00 */
[----:B------:R-:W-:Y:S02]  /*31d0*/  F2FP.BF16.F32.PACK_AB R23, R59, R58 ;  /* 0x0000003a3b17723e */ /* 0x000fe400000010ff */
[----:B-1----:R-:W-:Y:S01]  /*31e0*/  F2FP.BF16.F32.PACK_AB R4, R100, R99 ;  /* 0x000000636404723e */ /* 0x002fe200000010ff */
[----:B------:R1:W-:Y:S01]  /*31f0*/  STS.128 [R73], R16 ;  /* 0x0000001049007388 */ /* 0x0003e20000000c00 */
[----:B------:R-:W-:-:S02]  /*3200*/  F2FP.BF16.F32.PACK_AB R5, R102, R101 ;  /* 0x000000656605723e */ /* 0x000fc400000010ff */
[----:B------:R-:W-:Y:S01]  /*3210*/  F2FP.BF16.F32.PACK_AB R6, R104, R103 ;  /* 0x000000676806723e */ /* 0x000fe200000010ff */
[----:B------:R3:W-:Y:S01]  /*3220*/  STS.128 [R74], R20 ;  /* 0x000000144a007388 */ /* 0x0007e20000000c00 */
[----:B------:R-:W-:Y:S02]  /*3230*/  F2FP.BF16.F32.PACK_AB R7, R106, R105 ;  /* 0x000000696a07723e */ /* 0x000fe400000010ff */
[C---:B---3--:R-:W-:Y:S01]  /*3240*/  ISETP.GE.U32.AND P2, PT, R86.reuse, 0x6, PT ;  /* 0x000000065600780c */ /* 0x048fe20003f46070 */
[----:B------:R-:W-:Y:S02]  /*3250*/  VIADD R86, R86, 0x2 ;  /* 0x0000000256567836 */ /* 0x000fe40000000000 */
[----:B------:R3:W-:Y:S01]  /*3260*/  STS.128 [R75], R4 ;  /* 0x000000044b007388 */ /* 0x0007e20000000c00 */
[----:B--2---:R-:W-:Y:S02]  /*3270*/  F2FP.BF16.F32.PACK_AB R8, R108, R107 ;  /* 0x0000006b6c08723e */ /* 0x004fe400000010ff */
[----:B------:R-:W-:-:S02]  /*3280*/  F2FP.BF16.F32.PACK_AB R9, R110, R109 ;  /* 0x0000006d6e09723e */ /* 0x000fc400000010ff */
[----:B------:R-:W-:Y:S02]  /*3290*/  F2FP.BF16.F32.PACK_AB R10, R112, R111 ;  /* 0x0000006f700a723e */ /* 0x000fe400000010ff */
[----:B------:R-:W-:Y:S02]  /*32a0*/  F2FP.BF16.F32.PACK_AB R11, R114, R113 ;  /* 0x00000071720b723e */ /* 0x000fe400000010ff */
[----:B----4-:R-:W-:Y:S02]  /*32b0*/  F2FP.BF16.F32.PACK_AB R12, R116, R115 ;  /* 0x00000073740c723e */ /* 0x010fe400000010ff */
[----:B------:R-:W-:Y:S01]  /*32c0*/  F2FP.BF16.F32.PACK_AB R13, R118, R117 ;  /* 0x00000075760d723e */ /* 0x000fe200000010ff */
[----:B------:R3:W-:Y:S01]  /*32d0*/  STS.128 [R76], R8 ;  /* 0x000000084c007388 */ /* 0x0007e20000000c00 */
[----:B------:R-:W-:Y:S02]  /*32e0*/  F2FP.BF16.F32.PACK_AB R14, R25, R24 ;  /* 0x00000018190e723e */ /* 0x000fe400000010ff */
[----:B------:R-:W-:-:S02]  /*32f0*/  F2FP.BF16.F32.PACK_AB R15, R27, R26 ;  /* 0x0000001a1b0f723e */ /* 0x000fc400000010ff */
[----:B-1----:R-:W-:Y:S02]  /*3300*/  F2FP.BF16.F32.PACK_AB R16, R29, R28 ;  /* 0x0000001c1d10723e */ /* 0x002fe400000010ff */
[----:B------:R-:W-:Y:S01]  /*3310*/  F2FP.BF16.F32.PACK_AB R17, R31, R30 ;  /* 0x0000001e1f11723e */ /* 0x000fe200000010ff */
[----:B------:R3:W-:Y:S01]  /*3320*/  STS.128 [R77], R12 ;  /* 0x0000000c4d007388 */ /* 0x0007e20000000c00 */
[----:B------:R-:W-:Y:S02]  /*3330*/  F2FP.BF16.F32.PACK_AB R18, R33, R32 ;  /* 0x000000202112723e */ /* 0x000fe400000010ff */
[----:B------:R-:W-:-:S05]  /*3340*/  F2FP.BF16.F32.PACK_AB R19, R35, R34 ;  /* 0x000000222313723e */ /* 0x000fca00000010ff */
[----:B------:R3:W-:Y:S01]  /*3350*/  STS.128 [R78], R16 ;  /* 0x000000104e007388 */ /* 0x0007e20000000c00 */
[----:B------:R1:W-:Y:S06]  /*3360*/  MEMBAR.ALL.CTA ;  /* 0x0000000000007992 */ /* 0x0003ec0000008000 */
[----:B-1----:R-:W1:Y:S02]  /*3370*/  FENCE.VIEW.ASYNC.S ;  /* 0x00000000000073c6 */ /* 0x002e640000000000 */
[----:B-1----:R-:W-:Y:S06]  /*3380*/  BAR.SYNC.DEFER_BLOCKING 0x2, 0x80 ;  /* 0x0082000000007b1d */ /* 0x002fec0000010000 */
[----:B------:R-:W-:Y:S05]  /*3390*/  BRA.U !UP4, `(.L_x_43) ;  /* 0x000000010c447547 */ /* 0x000fea000b800000 */
[----:B------:R-:W-:Y:S01]  /*33a0*/  UIADD3 UR12, UP0, UPT, UR10, 0x240, URZ ;  /* 0x000002400a0c7890 */ /* 0x000fe2000ff1e0ff */
[----:B------:R-:W-:Y:S01]  /*33b0*/  PLOP3.LUT P0, PT, PT, PT, PT, 0x80, 0x8 ;  /* 0x000000000008781c */ /* 0x000fe20003f0f070 */
[----:B------:R-:W-:Y:S01]  /*33c0*/  IMAD R90, R61, 0x100, R90 ;  /* 0x000001003d5a7824 */ /* 0x000fe200078e025a */
[----:B---3--:R-:W-:Y:S01]  /*33d0*/  IADD3 R4, PT, PT, R3, 0x400, RZ ;  /* 0x0000040003047810 */ /* 0x008fe20007ffe0ff */
[----:B------:R-:W-:-:S12]  /*33e0*/  UIADD3.X UR13, UPT, UPT, URZ, UR11, URZ, UP0, !UPT ;  /* 0x0000000bff0d7290 */ /* 0x000fd800087fe4ff */
.L_x_44:
[----:B------:R-:W-:Y:S02]  /*33f0*/  PLOP3.LUT P1, PT, P1, P0, PT, 0xf2, 0x2f ;  /* 0x00000000002f781c */ /* 0x000fe40000f21e72 */
[----:B------:R-:W-:-:S08]  /*3400*/  @P0 R2UR P1, UR6, R63 ;  /* 0x000000003f0602ca */ /* 0x000fd00000020000 */
[----:B------:R-:W-:Y:S02]  /*3410*/  PLOP3.LUT P1, PT, P1, P0, PT, 0xf2, 0x2f ;  /* 0x00000000002f781c */ /* 0x000fe40000f21e72 */
[----:B------:R-:W-:-:S08]  /*3420*/  @P0 R2UR.OR P1, UR5, R90 ;  /* 0x000000005a0502ca */ /* 0x000fd00000120000 */
[----:B------:R-:W-:Y:S02]  /*3430*/  PLOP3.LUT P1, PT, P1, P0, PT, 0xf2, 0x2f ;  /* 0x00000000002f781c */ /* 0x000fe40000f21e72 */
[----:B------:R-:W-:-:S08]  /*3440*/  @P0 R2UR.OR P1, UR4, R4 ;  /* 0x00000000040402ca */ /* 0x000fd00000120000 */
[----:B------:R-:W-:Y:S02]  /*3450*/  @P0 PLOP3.LUT P0, PT, P1, PT, PT, 0x80, 0x8 ;  /* 0x000000000008081c */ /* 0x000fe40000f0f070 */
[----:B------:R-:W-:-:S03]  /*3460*/  PLOP3.LUT P1, PT, PT, PT, PT, 0x80, 0x8 ;  /* 0x000000000008781c */ /* 0x000fc60003f2f070 */
[----:B------:R1:W-:Y:S08]  /*3470*/  UTMASTG.2D [UR4], [UR12], desc[URZ] ;  /* 0x0000ff040c0073b5 */ /* 0x0003f00008009000 */
[----:B-1----:R-:W-:Y:S05]  /*3480*/  @P0 BRA.U.ANY `(.L_x_44) ;  /* 0xfffffffd00d80947 */ /* 0x002fea000393ffff */
[----:B------:R0:W-:Y:S01]  /*3490*/  UTMACMDFLUSH ;  /* 0x00000000000079b7 */ /* 0x0001e20000000000 */
[----:B------:R-:W-:-:S04]  /*34a0*/  DEPBAR.LE SB0, 0x0 ;  /* 0x000080000000791a */ /* 0x000fc80000000000 */
.L_x_43:
[----:B------:R-:W-:Y:S01]  /*34b0*/  FMUL R129, R99, -1.4426950216293334961 ;  /* 0xbfb8aa3b63817820 */ /* 0x000fe20000400000 */
[----:B------:R-:W-:Y:S01]  /*34c0*/  FMUL R128, R100, -1.4426950216293334961 ;  /* 0xbfb8aa3b64807820 */ /* 0x000fe20000400000 */
[----:B------:R-:W-:Y:S01]  /*34d0*/  FMUL R127, R101, -1.4426950216293334961 ;  /* 0xbfb8aa3b657f7820 */ /* 0x000fe20000400000 */
[----:B------:R-:W-:Y:S01]  /*34e0*/  FMUL R126, R102, -1.4426950216293334961 ;  /* 0xbfb8aa3b667e7820 */ /* 0x000fe20000400000 */
[----:B------:R-:W-:Y:S01]  /*34f0*/  FMUL R125, R103, -1.4426950216293334961 ;  /* 0xbfb8aa3b677d7820 */ /* 0x000fe20000400000 */
[----:B------:R-:W-:Y:S01]  /*3500*/  FMUL R124, R104, -1.4426950216293334961 ;  /* 0xbfb8aa3b687c7820 */ /* 0x000fe20000400000 */
[----:B------:R-:W1:Y:S01]  /*3510*/  MUFU.EX2 R129, R129 ;  /* 0x0000008100817308 */ /* 0x000e620000000800 */
[----:B------:R-:W-:Y:S01]  /*3520*/  FMUL R123, R105, -1.4426950216293334961 ;  /* 0xbfb8aa3b697b7820 */ /* 0x000fe20000400000 */
[----:B------:R-:W-:Y:S01]  /*3530*/  FMUL R122, R106, -1.4426950216293334961 ;  /* 0xbfb8aa3b6a7a7820 */ /* 0x000fe20000400000 */
[----:B------:R-:W-:Y:S01]  /*3540*/  FMUL R121, R107, -1.4426950216293334961 ;  /* 0xbfb8aa3b6b797820 */ /* 0x000fe20000400000 */
[----:B------:R-:W-:Y:S01]  /*3550*/  FMUL R120, R108, -1.4426950216293334961 ;  /* 0xbfb8aa3b6c787820 */ /* 0x000fe20000400000 */
[----:B------:R-:W-:Y:S01]  /*3560*/  FMUL R119, R109, -1.4426950216293334961 ;  /* 0xbfb8aa3b6d777820 */ /* 0x000fe20000400000 */
[----:B------:R-:W-:Y:S01]  /*3570*/  FMUL R90, R110, -1.4426950216293334961 ;  /* 0xbfb8aa3b6e5a7820 */ /* 0x000fe20000400000 */
[----:B---3--:R-:W-:Y:S01]  /*3580*/  FMUL R8, R31, -1.4426950216293334961 ;  /* 0xbfb8aa3b1f087820 */ /* 0x008fe20000400000 */
[----:B------:R-:W2:Y:S01]  /*3590*/  MUFU.EX2 R128, R128 ;  /* 0x0000008000807308 */ /* 0x000ea20000000800 */
[----:B------:R-:W-:Y:S01]  /*35a0*/  FMUL R9, R30, -1.4426950216293334961 ;  /* 0xbfb8aa3b1e097820 */ /* 0x000fe20000400000 */
[----:B------:R-:W-:Y:S01]  /*35b0*/  FMUL R6, R33, -1.4426950216293334961 ;  /* 0xbfb8aa3b21067820 */ /* 0x000fe20000400000 */
[----:B------:R-:W-:Y:S01]  /*35c0*/  FMUL R23, R111, -1.4426950216293334961 ;  /* 0xbfb8aa3b6f177820 */ /* 0x000fe20000400000 */
[----:B------:R-:W-:Y:S01]  /*35d0*/  FMUL R22, R112, -1.4426950216293334961 ;  /* 0xbfb8aa3b70167820 */ /* 0x000fe20000400000 */
[----:B------:R-:W-:Y:S01]  /*35e0*/  FMUL R21, R113, -1.4426950216293334961 ;  /* 0xbfb8aa3b71157820 */ /* 0x000fe20000400000 */
[----:B------:R-:W-:Y:S01]  /*35f0*/  FMUL R20, R114, -1.4426950216293334961 ;  /* 0xbfb8aa3b72147820 */ /* 0x000fe20000400000 */
[----:B------:R-:W-:Y:S01]  /*3600*/  FMUL R4, R35, -1.4426950216293334961 ;  /* 0xbfb8aa3b23047820 */ /* 0x000fe20000400000 */
[----:B------:R-:W3:Y:S01]  /*3610*/  MUFU.EX2 R127, R127 ;  /* 0x0000007f007f7308 */ /* 0x000ee20000000800 */
[----:B------:R-:W-:Y:S01]  /*3620*/  FMUL R10, R29, -1.4426950216293334961 ;  /* 0xbfb8aa3b1d0a7820 */ /* 0x000fe20000400000 */
[----:B------:R-:W-:Y:S01]  /*3630*/  FMUL R16, R118, -1.4426950216293334961 ;  /* 0xbfb8aa3b76107820 */ /* 0x000fe20000400000 */
[----:B------:R-:W-:Y:S01]  /*3640*/  FMUL R12, R27, -1.4426950216293334961 ;  /* 0xbfb8aa3b1b0c7820 */ /* 0x000fe20000400000 */
[----:B------:R-:W-:Y:S01]  /*3650*/  FMUL R19, R115, -1.4426950216293334961 ;  /* 0xbfb8aa3b73137820 */ /* 0x000fe20000400000 */
[----:B------:R-:W-:Y:S01]  /*3660*/  FMUL R18, R116, -1.4426950216293334961 ;  /* 0xbfb8aa3b74127820 */ /* 0x000fe20000400000 */
[----:B------:R-:W-:Y:S01]  /*3670*/  FMUL R11, R28, -1.4426950216293334961 ;  /* 0xbfb8aa3b1c0b7820 */ /* 0x000fe20000400000 */
[----:B------:R-:W-:Y:S01]  /*3680*/  FMUL R17, R117, -1.4426950216293334961 ;  /* 0xbfb8aa3b75117820 */ /* 0x000fe20000400000 */
[----:B------:R-:W4:Y:S01]  /*3690*/  MUFU.EX2 R126, R126 ;  /* 0x0000007e007e7308 */ /* 0x000f220000000800 */
[----:B-1----:R-:W-:Y:S01]  /*36a0*/  FADD R130, R129, 1 ;  /* 0x3f80000081827421 */ /* 0x002fe20000000000 */
[----:B------:R-:W-:Y:S01]  /*36b0*/  FMUL R7, R32, -1.4426950216293334961 ;  /* 0xbfb8aa3b20077820 */ /* 0x000fe20000400000 */
[----:B--2---:R-:W-:Y:S01]  /*36c0*/  FADD R129, R128, 1 ;  /* 0x3f80000080817421 */ /* 0x004fe20000000000 */
[----:B------:R-:W-:Y:S01]  /*36d0*/  FMUL R14, R25, -1.4426950216293334961 ;  /* 0xbfb8aa3b190e7820 */ /* 0x000fe20000400000 */
[----:B------:R-:W-:Y:S01]  /*36e0*/  FMUL R13, R26, -1.4426950216293334961 ;  /* 0xbfb8aa3b1a0d7820 */ /* 0x000fe20000400000 */
[----:B------:R-:W-:Y:S01]  /*36f0*/  FMUL R5, R34, -1.4426950216293334961 ;  /* 0xbfb8aa3b22057820 */ /* 0x000fe20000400000 */
[----:B------:R-:W-:Y:S01]  /*3700*/  FMUL R15, R24, -1.4426950216293334961 ;  /* 0xbfb8aa3b180f7820 */ /* 0x000fe20000400000 */
[----:B------:R-:W1:Y:S01]  /*3710*/  MUFU.EX2 R125, R125 ;  /* 0x0000007d007d7308 */ /* 0x000e620000000800 */
[----:B---3--:R-:W-:Y:S01]  /*3720*/  FADD R128, R127, 1 ;  /* 0x3f8000007f807421 */ /* 0x008fe20000000000 */
[----:B------:R-:W-:Y:S06]  /*3730*/  BAR.SYNC.DEFER_BLOCKING 0x2, 0x80 ;  /* 0x0082000000007b1d */ /* 0x000fec0000010000 */
[----:B------:R-:W2:Y:S01]  /*3740*/  MUFU.EX2 R124, R124 ;  /* 0x0000007c007c7308 */ /* 0x000ea20000000800 */
[----:B----4-:R-:W-:-:S07]  /*3750*/  FADD R127, R126, 1 ;  /* 0x3f8000007e7f7421 */ /* 0x010fce0000000000 */
[----:B------:R-:W3:Y:S01]  /*3760*/  MUFU.EX2 R123, R123 ;  /* 0x0000007b007b7308 */ /* 0x000ee20000000800 */
[----:B-1----:R-:W-:-:S07]  /*3770*/  FADD R126, R125, 1 ;  /* 0x3f8000007d7e7421 */ /* 0x002fce0000000000 */
[----:B------:R-:W1:Y:S01]  /*3780*/  MUFU.EX2 R122, R122 ;  /* 0x0000007a007a7308 */ /* 0x000e620000000800 */
[----:B--2---:R-:W-:-:S07]  /*3790*/  FADD R125, R124, 1 ;  /* 0x3f8000007c7d7421 */ /* 0x004fce0000000000 */
[----:B------:R-:W2:Y:S01]  /*37a0*/  MUFU.EX2 R121, R121 ;  /* 0x0000007900797308 */ /* 0x000ea20000000800 */
[----:B---3--:R-:W-:-:S07]  /*37b0*/  FADD R124, R123, 1 ;  /* 0x3f8000007b7c7421 */ /* 0x008fce0000000000 */
        /* <DEDUP_REMOVED lines=46> */
[----:B------:R-:W2:Y:S01]  /*3aa0*/  MUFU.RCP R120, R120 ;  /* 0x0000007800787308 */ /* 0x000ea20000001000 */
[----:B---3--:R-:W-:-:S07]  /*3ab0*/  FADD R5, R5, 1 ;  /* 0x3f80000005057421 */ /* 0x008fce0000000000 */
[----:B------:R-:W3:Y:S01]  /*3ac0*/  MUFU.RCP R119, R119 ;  /* 0x0000007700777308 */ /* 0x000ee20000001000 */
[----:B-1----:R-:W-:-:S07]  /*3ad0*/  FADD R15, R15, 1 ;  /* 0x3f8000000f0f7421 */ /* 0x002fce0000000000 */
[----:B------:R-:W1:Y:S01]  /*3ae0*/  MUFU.RCP R8, R8 ;  /* 0x0000000800087308 */ /* 0x000e620000001000 */
[----:B--2---:R-:W-:-:S04]  /*3af0*/  FMUL R109, R109, R120 ;  /* 0x000000786d6d7220 */ /* 0x004fc80000400000 */
[----:B------:R-:W-:-:S03]  /*3b00*/  FMUL R109, R38, R109 ;  /* 0x0000006d266d7220 */ /* 0x000fc60000400000 */
[----:B------:R-:W2:Y:S01]  /*3b10*/  MUFU.RCP R9, R9 ;  /* 0x0000000900097308 */ /* 0x000ea20000001000 */
[----:B---3--:R-:W-:Y:S01]  /*3b20*/  FMUL R110, R110, R119 ;  /* 0x000000776e6e7220 */ /* 0x008fe20000400000 */
[----:B------:R-:W-:-:S03]  /*3b30*/  FMUL R109, R60, R109 ;  /* 0x0000006d3c6d7220 */ /* 0x000fc60000400000 */
[----:B------:R-:W-:-:S03]  /*3b40*/  FMUL R39, R39, R110 ;  /* 0x0000006e27277220 */ /* 0x000fc60000400000 */
[----:B------:R-:W3:Y:S01]  /*3b50*/  MUFU.RCP R6, R6 ;  /* 0x0000000600067308 */ /* 0x000ee20000001000 */
[----:B-1----:R-:W-:-:S04]  /*3b60*/  FMUL R8, R31, R8 ;  /* 0x000000081f087220 */ /* 0x002fc80000400000 */
[----:B------:R-:W-:-:S03]  /*3b70*/  FMUL R55, R55, R8 ;  /* 0x0000000837377220 */ /* 0x000fc60000400000 */
[----:B------:R-:W1:Y:S01]  /*3b80*/  MUFU.RCP R128, R128 ;  /* 0x0000008000807308 */ /* 0x000e620000001000 */
[----:B--2---:R-:W-:Y:S01]  /*3b90*/  FMUL R9, R30, R9 ;  /* 0x000000091e097220 */ /* 0x004fe20000400000 */
[----:B------:R-:W-:-:S03]  /*3ba0*/  FMUL R55, R60, R55 ;  /* 0x000000373c377220 */ /* 0x000fc60000400000 */
[----:B------:R-:W-:-:S03]  /*3bb0*/  FMUL R9, R54, R9 ;  /* 0x0000000936097220 */ /* 0x000fc60000400000 */
[----:B------:R-:W2:Y:S01]  /*3bc0*/  MUFU.RCP R127, R127 ;  /* 0x0000007f007f7308 */ /* 0x000ea20000001000 */
[----:B---3--:R-:W-:Y:S01]  /*3bd0*/  FMUL R6, R33, R6 ;  /* 0x0000000621067220 */ /* 0x008fe20000400000 */
[----:B------:R-:W-:-:S03]  /*3be0*/  FMUL R8, R60, R9 ;  /* 0x000000093c087220 */ /* 0x000fc60000400000 */
[----:B------:R-:W-:Y:S01]  /*3bf0*/  FMUL R57, R57, R6 ;  /* 0x0000000639397220 */ /* 0x000fe20000400000 */
[C---:B------:R-:W-:Y:S02]  /*3c00*/  FMUL R6, R60.reuse, R39 ;  /* 0x000000273c067220 */ /* 0x040fe40000400000 */
[----:B------:R-:W3:Y:S01]  /*3c10*/  MUFU.RCP R22, R22 ;  /* 0x0000001600167308 */ /* 0x000ee20000001000 */
[----:B-1----:R-:W-:Y:S01]  /*3c20*/  FMUL R128, R101, R128 ;  /* 0x0000008065807220 */ /* 0x002fe20000400000 */
[----:B------:R-:W-:-:S03]  /*3c30*/  FMUL R57, R60, R57 ;  /* 0x000000393c397220 */ /* 0x000fc60000400000 */
        /* <DEDUP_REMOVED lines=8> */
[----:B------:R-:W-:-:S03]  /*3cc0*/  FMUL R113, R42, R113 ;  /* 0x000000712a717220 */ /* 0x000fc60000400000 */
[----:B------:R-:W3:Y:S01]  /*3cd0*/  MUFU.RCP R4, R4 ;  /* 0x0000000400047308 */ /* 0x000ee20000001000 */
[----:B-1----:R-:W-:Y:S01]  /*3ce0*/  FMUL R114, R114, R21 ;  /* 0x0000001572727220 */ /* 0x002fe20000400000 */
[----:B------:R-:W-:-:S03]  /*3cf0*/  FMUL R113, R60, R113 ;  /* 0x000000713c717220 */ /* 0x000fc60000400000 */
[----:B------:R-:W-:-:S03]  /*3d00*/  FMUL R43, R43, R114 ;  /* 0x000000722b2b7220 */ /* 0x000fc60000400000 */
[----:B------:R-:W1:Y:S01]  /*3d10*/  MUFU.RCP R130, R130 ;  /* 0x0000008200827308 */ /* 0x000e620000001000 */
[----:B--2---:R-:W-:-:S04]  /*3d20*/  FMUL R118, R118, R17 ;  /* 0x0000001176767220 */ /* 0x004fc80000400000 */
[----:B------:R-:W-:-:S03]  /*3d30*/  FMUL R47, R47, R118 ;  /* 0x000000762f2f7220 */ /* 0x000fc60000400000 */
[----:B------:R-:W2:Y:S01]  /*3d40*/  MUFU.RCP R129, R129 ;  /* 0x0000008100817308 */ /* 0x000ea20000001000 */
[----:B---3--:R-:W-:Y:S01]  /*3d50*/  FMUL R4, R35, R4 ;  /* 0x0000000423047220 */ /* 0x008fe20000400000 */
[----:B------:R-:W-:-:S03]  /*3d60*/  FMUL R47, R60, R47 ;  /* 0x0000002f3c2f7220 */ /* 0x000fc60000400000 */
[----:B------:R-:W-:Y:S01]  /*3d70*/  FMUL R59, R59, R4 ;  /* 0x000000043b3b7220 */ /* 0x000fe20000400000 */
[----:B------:R-:W-:Y:S02]  /*3d80*/  FMNMX.NAN R4, |R6|, |R55|, !PT ;  /* 0x4000003706047209 */ /* 0x000fe40007820200 */
        /* <DEDUP_REMOVED lines=9> */
[----:B---3--:R-:W-:-:S04]  /*3e20*/  FMUL R10, R29, R10 ;  /* 0x0000000a1d0a7220 */ /* 0x008fc80000400000 */
[----:B------:R-:W-:Y:S01]  /*3e30*/  FMUL R53, R53, R10 ;  /* 0x0000000a35357220 */ /* 0x000fe20000400000 */
[----:B------:R-:W-:Y:S02]  /*3e40*/  F2FP.SATFINITE.E4M3.F32.PACK_AB_MERGE_C R10, R6, R109, RZ ;  /* 0x0000006d060a723e */ /* 0x000fe400048070ff */
[----:B------:R-:W3:Y:S01]  /*3e50*/  MUFU.RCP R123, R123 ;  /* 0x0000007b007b7308 */ /* 0x000ee20000001000 */
[----:B-1----:R-:W-:Y:S01]  /*3e60*/  FMUL R12, R27, R12 ;  /* 0x0000000c1b0c7220 */ /* 0x002fe20000400000 */
[----:B------:R-:W-:Y:S01]  /*3e70*/  F2FP.SATFINITE.E4M3.F32.PACK_AB_MERGE_C R6, R55, R8, RZ ;  /* 0x000000083706723e */ /* 0x000fe200048070ff */
[C---:B------:R-:W-:Y:S02]  /*3e80*/  FMUL R53, R60.reuse, R53 ;  /* 0x000000353c357220 */ /* 0x040fe40000400000 */
[----:B------:R-:W-:Y:S01]  /*3e90*/  FMUL R51, R51, R12 ;  /* 0x0000000c33337220 */ /* 0x000fe20000400000 */
[----:B------:R-:W-:Y:S01]  /*3ea0*/  FMNMX.NAN R12, |R109|, |R8|, !PT ;  /* 0x400000086d0c7209 */ /* 0x000fe20007820200 */
[----:B------:R-:W-:Y:S01]  /*3eb0*/  FMUL R8, R60, R43 ;  /* 0x0000002b3c087220 */ /* 0x000fe20000400000 */
[----:B------:R-:W1:Y:S01]  /*3ec0*/  MUFU.RCP R90, R90 ;  /* 0x0000005a005a7308 */ /* 0x000e620000001000 */
[----:B--2---:R-:W-:-:S03]  /*3ed0*/  FMUL R11, R28, R11 ;  /* 0x0000000b1c0b7220 */ /* 0x004fc60000400000 */
[----:B------:R-:W-:Y:S01]  /*3ee0*/  FMNMX.NAN R9, |R8|, |R59|, !PT ;  /* 0x4000003b08097209 */ /* 0x000fe20007820200 */
[----:B------:R-:W-:-:S03]  /*3ef0*/  FMUL R11, R52, R11 ;  /* 0x0000000b340b7220 */ /* 0x000fc60000400000 */
[----:B------:R-:W2:Y:S01]  /*3f00*/  MUFU.RCP R7, R7 ;  /* 0x0000000700077308 */ /* 0x000ea20000001000 */
[----:B---3--:R-:W-:Y:S01]  /*3f10*/  FMUL R123, R106, R123 ;  /* 0x0000007b6a7b7220 */ /* 0x008fe20000400000 */
[----:B------:R-:W-:Y:S01]  /*3f20*/  FMUL R16, R60, R11 ;  /* 0x0000000b3c107220 */ /* 0x000fe20000400000 */
[----:B------:R-:W-:Y:S02]  /*3f30*/  F2FP.SATFINITE.E4M3.F32.PACK_AB_MERGE_C R11, R8, R113, RZ ;  /* 0x00000071080b723e */ /* 0x000fe400048070ff */
[----:B------:R-:W-:-:S03]  /*3f40*/  FMUL R123, R98, R123 ;  /* 0x0000007b627b7220 */ /* 0x000fc60000400000 */
        /* <DEDUP_REMOVED lines=18> */
[----:B------:R-:W-:Y:S02]  /*4070*/  FMUL R115, R44, R115 ;  /* 0x000000732c737220 */ /* 0x000fe40000400000 */
[----:B------:R-:W-:Y:S01]  /*4080*/  F2FP.SATFINITE.E4M3.F32.PACK_AB_MERGE_C R8, R20, R91, RZ ;  /* 0x0000005b1408723e */ /* 0x000fe200048070ff */
        /* <DEDUP_REMOVED lines=9> */
[----:B--2---:R-:W-:Y:S01]  /*4120*/  FMUL R14, R25, R14 ;  /* 0x0000000e190e7220 */ /* 0x004fe20000400000 */
[C---:B------:R-:W-:Y:S02]  /*4130*/  F2FP.SATFINITE.E4M3.F32.PACK_AB_MERGE_C R25, R22.reuse, R93, RZ ;  /* 0x0000005d1619723e */ /* 0x040fe400048070ff */
[----:B------:R-:W-:Y:S01]  /*4140*/  FMNMX3.NAN R22, |R22|, |R47|, R4, !PT ;  /* 0x4000002f16167276 */ /* 0x000fe20007820204 */
[C---:B------:R-:W-:Y:S01]  /*4150*/  FMUL R4, R60.reuse, R51 ;  /* 0x000000333c047220 */ /* 0x040fe20000400000 */
[----:B------:R-:W-:Y:S01]  /*4160*/  FMUL R49, R49, R14 ;  /* 0x0000000e31317220 */ /* 0x000fe20000400000 */
[----:B------:R-:W-:Y:S01]  /*4170*/  FMUL R14, R60, R37 ;  /* 0x000000253c0e7220 */ /* 0x000fe20000400000 */
[----:B------:R-:W2:Y:S01]  /*4180*/  MUFU.RCP R13, R13 ;  /* 0x0000000d000d7308 */ /* 0x000ea20000001000 */
[----:B---3--:R-:W-:Y:S01]  /*4190*/  FMUL R126, R103, R126 ;  /* 0x0000007e677e7220 */ /* 0x008fe20000400000 */
[----:B------:R-:W-:Y:S01]  /*41a0*/  PRMT R8, R8, 0x5410, R25 ;  /* 0x0000541008087816 */ /* 0x000fe20000000019 */
[----:B------:R-:W-:Y:S01]  /*41b0*/  FMUL R32, R60, R49 ;  /* 0x000000313c207220 */ /* 0x000fe20000400000 */
[C---:B------:R-:W-:Y:S01]  /*41c0*/  FMNMX3.NAN R25, |R30|.reuse, |R4|, R9, !PT ;  /* 0x400000041e197276 */ /* 0x040fe20007820209 */
[----:B------:R-:W-:Y:S01]  /*41d0*/  FMUL R95, R95, R126 ;  /* 0x0000007e5f5f7220 */ /* 0x000fe20000400000 */
[----:B------:R-:W-:-:S02]  /*41e0*/  F2FP.SATFINITE.E4M3.F32.PACK_AB_MERGE_C R9, R30, R97, RZ ;  /* 0x000000611e09723e */ /* 0x000fc400048070ff */
[----:B------:R-:W3:Y:S01]  /*41f0*/  MUFU.RCP R5, R5 ;  /* 0x0000000500057308 */ /* 0x000ee20000001000 */
[----:B-1----:R-:W-:Y:S01]  /*4200*/  FMUL R125, R104, R125 ;  /* 0x0000007d687d7220 */ /* 0x002fe20000400000 */
[----:B------:R-:W-:Y:S02]  /*4210*/  FMNMX.NAN R17, |R14|, |R53|, !PT ;  /* 0x400000350e117209 */ /* 0x000fe40007820200 */
[----:B------:R-:W-:Y:S01]  /*4220*/  FMNMX.NAN R22, R25, R22, !PT ;  /* 0x0000001619167209 */ /* 0x000fe20007820000 */
[----:B------:R-:W-:-:S03]  /*4230*/  FMUL R125, R96, R125 ;  /* 0x0000007d607d7220 */ /* 0x000fc60000400000 */
[----:B------:R-:W1:Y:S01]  /*4240*/  MUFU.RCP R19, R19 ;  /* 0x0000001300137308 */ /* 0x000e620000001000 */
[----:B--2---:R-:W-:Y:S01]  /*4250*/  FMUL R13, R26, R13 ;  /* 0x0000000d1a0d7220 */ /* 0x004fe20000400000 */
[C---:B------:R-:W-:Y:S01]  /*4260*/  FMUL R26, R60.reuse, R41 ;  /* 0x000000293c1a7220 */ /* 0x040fe20000400000 */
[----:B------:R-:W-:Y:S02]  /*4270*/  FMUL R125, R60, R125 ;  /* 0x0000007d3c7d7220 */ /* 0x000fe40000400000 */
[----:B------:R-:W-:Y:S02]  /*4280*/  FMUL R13, R50, R13 ;  /* 0x0000000d320d7220 */ /* 0x000fe40000400000 */
[----:B------:R-:W-:Y:S01]  /*4290*/  FMNMX.NAN R23, |R26|, |R57|, !PT ;  /* 0x400000391a177209 */ /* 0x000fe20007820200 */
[----:B------:R-:W2:Y:S01]  /*42a0*/  MUFU.RCP R18, R18 ;  /* 0x0000001200127308 */ /* 0x000ea20000001000 */
[----:B---3--:R-:W-:Y:S01]  /*42b0*/  FMUL R5, R34, R5 ;  /* 0x0000000522057220 */ /* 0x008fe20000400000 */
[----:B------:R-:W-:Y:S01]  /*42c0*/  FMUL R13, R60, R13 ;  /* 0x0000000d3c0d7220 */ /* 0x000fe20000400000 */
[----:B------:R-:W-:-:S02]  /*42d0*/  F2FP.SATFINITE.E4M3.F32.PACK_AB_MERGE_C R26, R26, R111, RZ ;  /* 0x0000006f1a1a723e */ /* 0x000fc400048070ff */
[----:B------:R-:W-:Y:S01]  /*42e0*/  FMUL R5, R58, R5 ;  /* 0x000000053a057220 */ /* 0x000fe20000400000 */
[----:B------:R-:W-:Y:S02]  /*42f0*/  FMNMX3.NAN R23, |R125|, |R32|, R23, !PT ;  /* 0x400000207d177276 */ /* 0x000fe40007820217 */
[----:B------:R-:W3:Y:S01]  /*4300*/  MUFU.RCP R15, R15 ;  /* 0x0000000f000f7308 */ /* 0x000ee20000001000 */
[----:B-1----:R-:W-:Y:S01]  /*4310*/  FMUL R116, R116, R19 ;  /* 0x0000001374747220 */ /* 0x002fe20000400000 */
[----:B------:R-:W-:Y:S02]  /*4320*/  F2FP.SATFINITE.E4M3.F32.PACK_AB_MERGE_C R19, R53, R16, RZ ;  /* 0x000000103513723e */ /* 0x000fe400048070ff */
[----:B------:R-:W-:Y:S01]  /*4330*/  F2FP.SATFINITE.E4M3.F32.PACK_AB_MERGE_C R27, R4, R13, RZ ;  /* 0x0000000d041b723e */ /* 0x000fe200048070ff */
[----:B------:R-:W-:Y:S01]  /*4340*/  FMUL R45, R45, R116 ;  /* 0x000000742d2d7220 */ /* 0x000fe20000400000 */
[----:B------:R-:W-:Y:S02]  /*4350*/  PRMT R11, R26, 0x5410, R11 ;  /* 0x000054101a0b7816 */ /* 0x000fe4000000000b */
[----:B------:R-:W-:Y:S01]  /*4360*/  PRMT R6, R19, 0x5410, R6 ;  /* 0x0000541013067816 */ /* 0x000fe20000000006 */
[----:B--2---:R-:W-:Y:S01]  /*4370*/  FMUL R117, R117, R18 ;  /* 0x0000001275757220 */ /* 0x004fe20000400000 */
[C---:B------:R-:W-:Y:S01]  /*4380*/  FMUL R18, R60.reuse, R5 ;  /* 0x000000053c127220 */ /* 0x040fe20000400000 */
[----:B------:R-:W-:Y:S01]  /*4390*/  FMUL R30, R60, R45 ;  /* 0x0000002d3c1e7220 */ /* 0x000fe20000400000 */
[----:B------:R-:W-:Y:S01]  /*43a0*/  F2FP.SATFINITE.E4M3.F32.PACK_AB_MERGE_C R5, R14, R107, RZ ;  /* 0x0000006b0e05723e */ /* 0x000fe200048070ff */
[----:B------:R-:W-:Y:S01]  /*43b0*/  FMUL R117, R46, R117 ;  /* 0x000000752e757220 */ /* 0x000fe20000400000 */
[----:B------:R-:W-:-:S02]  /*43c0*/  FMNMX.NAN R14, |R107|, |R16|, !PT ;  /* 0x400000106b0e7209 */ /* 0x000fc40007820200 */
[-C--:B------:R-:W-:Y:S01]  /*43d0*/  FMNMX.NAN R16, |R113|, |R18|.reuse, !PT ;  /* 0x4000001271107209 */ /* 0x080fe20007820200 */
[----:B---3--:R-:W-:Y:S01]  /*43e0*/  FMUL R15, R24, R15 ;  /* 0x0000000f180f7220 */ /* 0x008fe20000400000 */
[C---:B------:R-:W-:Y:S01]  /*43f0*/  FMUL R24, R60.reuse, R7 ;  /* 0x000000073c187220 */ /* 0x040fe20000400000 */
[----:B------:R-:W-:Y:S01]  /*4400*/  FMUL R28, R60, R117 ;  /* 0x000000753c1c7220 */ /* 0x000fe20000400000 */
[----:B------:R-:W-:Y:S01]  /*4410*/  F2FP.SATFINITE.E4M3.F32.PACK_AB_MERGE_C R18, R59, R18, RZ ;  /* 0x000000123b12723e */ /* 0x000fe200048070ff */
[----:B------:R-:W-:Y:S01]  /*4420*/  FMUL R15, R48, R15 ;  /* 0x0000000f300f7220 */ /* 0x000fe20000400000 */
[----:B------:R-:W-:Y:S02]  /*4430*/  F2FP.SATFINITE.E4M3.F32.PACK_AB_MERGE_C R4, R30, R115, RZ ;  /* 0x000000731e04723e */ /* 0x000fe400048070ff */
[-C--:B------:R-:W-:Y:S01]  /*4440*/  FMNMX.NAN R21, |R111|, |R24|.reuse, !PT ;  /* 0x400000186f157209 */ /* 0x080fe20007820200 */
[C---:B------:R-:W-:Y:S01]  /*4450*/  FMUL R15, R60.reuse, R15 ;  /* 0x0000000f3c0f7220 */ /* 0x040fe20000400000 */
[----:B------:R-:W-:Y:S01]  /*4460*/  F2FP.SATFINITE.E4M3.F32.PACK_AB_MERGE_C R7, R57, R24, RZ ;  /* 0x000000183907723e */ /* 0x000fe200048070ff */
[----:B------:R-:W-:Y:S01]  /*4470*/  FMUL R24, R60, R95 ;  /* 0x0000005f3c187220 */ /* 0x000fe20000400000 */
[----:B------:R-:W-:-:S02]  /*4480*/  F2FP.SATFINITE.E4M3.F32.PACK_AB_MERGE_C R47, R47, R28, RZ ;  /* 0x0000001c2f2f723e */ /* 0x000fc400048070ff */
[----:B------:R-:W-:Y:S02]  /*4490*/  F2FP.SATFINITE.E4M3.F32.PACK_AB_MERGE_C R32, R32, R15, RZ ;  /* 0x0000000f2020723e */ /* 0x000fe400048070ff */
[----:B------:R-:W-:Y:S02]  /*44a0*/  F2FP.SATFINITE.E4M3.F32.PACK_AB_MERGE_C R34, R125, R24, RZ ;  /* 0x000000187d22723e */ /* 0x000fe400048070ff */
[----:B------:R-:W-:Y:S02]  /*44b0*/  PRMT R10, R5, 0x5410, R10 ;  /* 0x00005410050a7816 */ /* 0x000fe4000000000a */
[----:B------:R-:W-:Y:S02]  /*44c0*/  PRMT R9, R34, 0x5410, R9 ;  /* 0x0000541022097816 */ /* 0x000fe40000000009 */
[----:B------:R-:W-:Y:S02]  /*44d0*/  PRMT R4, R4, 0x5410, R47 ;  /* 0x0000541004047816 */ /* 0x000fe4000000002f */
[----:B------:R-:W-:Y:S01]  /*44e0*/  PRMT R5, R32, 0x5410, R27 ;  /* 0x0000541020057816 */ /* 0x000fe2000000001b */
[----:B------:R1:W-:Y:S01]  /*44f0*/  STS.128 [R79], R8 ;  /* 0x000000084f007388 */ /* 0x0003e20000000c00 */
[----:B------:R-:W-:-:S02]  /*4500*/  PRMT R7, R7, 0x5410, R18 ;  /* 0x0000541007077816 */ /* 0x000fc40000000012 */
[----:B------:R-:W-:Y:S02]  /*4510*/  FMNMX3.NAN R16, |R97|, |R13|, R16, !PT ;  /* 0x4000000d61107276 */ /* 0x000fe40007820210 */
[----:B------:R-:W-:Y:S01]  /*4520*/  FMNMX3.NAN R93, |R93|, |R28|, R12, !PT ;  /* 0x4000001c5d5d7276 */ /* 0x000fe2000782020c */
[----:B------:R1:W-:Y:S01]  /*4530*/  STS.128 [R80], R4 ;  /* 0x0000000450007388 */ /* 0x0003e20000000c00 */
[----:B------:R-:W-:Y:S02]  /*4540*/  FMNMX3.NAN R20, |R20|, |R30|, R17, !PT ;  /* 0x4000001e14147276 */ /* 0x000fe40007820211 */
[----:B------:R-:W-:Y:S01]  /*4550*/  FMNMX3.NAN R21, |R24|, |R15|, R21, !PT ;  /* 0x4000000f18157276 */ /* 0x000fe20007820215 */
[----:B------:R2:W-:Y:S06]  /*4560*/  MEMBAR.ALL.CTA ;  /* 0x0000000000007992 */ /* 0x0005ec0000008000 */
[----:B--2---:R-:W2:Y:S01]  /*4570*/  FENCE.VIEW.ASYNC.S ;  /* 0x00000000000073c6 */ /* 0x004ea20000000000 */
[----:B------:R-:W-:-:S02]  /*4580*/  FMNMX3.NAN R14, |R91|, |R115|, R14, !PT ;  /* 0x400000735b0e7276 */ /* 0x000fc4000782020e */
[----:B------:R-:W-:Y:S02]  /*4590*/  FMNMX.NAN R16, R16, R93, !PT ;  /* 0x0000005d10107209 */ /* 0x000fe40007820000 */
[----:B------:R-:W-:Y:S02]  /*45a0*/  FMNMX3.NAN R20, R20, R23, R22, !PT ;  /* 0x0000001714147276 */ /* 0x000fe40007820016 */
[----:B------:R-:W-:-:S04]  /*45b0*/  FMNMX3.NAN R21, R14, R21, R16, !PT ;  /* 0x000000150e157276 */ /* 0x000fc80007820010 */
[----:B------:R-:W-:-:S04]  /*45c0*/  FMNMX3.NAN R20, R21, R20, RZ, !PT ;  /* 0x0000001415147276 */ /* 0x000fc800078200ff */
[----:B------:R-:W-:Y:S01]  /*45d0*/  FMNMX R89, R20, R89, !PT ;  /* 0x0000005914597209 */ /* 0x000fe20007800000 */
[----:B--2---:R-:W-:Y:S06]  /*45e0*/  BAR.SYNC.DEFER_BLOCKING 0x2, 0x80 ;  /* 0x0082000000007b1d */ /* 0x004fec0000010000 */
[----:B-1----:R-:W-:Y:S05]  /*45f0*/  BRA.U !UP4, `(.L_x_45) ;  /* 0x000000010c447547 */ /* 0x002fea000b800000 */
[----:B------:R-:W-:Y:S01]  /*4600*/  IMAD R62, R61, 0x4, R62 ;  /* 0x000000043d3e7824 */ /* 0x000fe200078e023e */
[----:B------:R-:W-:Y:S01]  /*4610*/  UIADD3 UR12, UP0, UPT, UR10, 0x2c0, URZ ;  /* 0x000002c00a0c7890 */ /* 0x000fe2000ff1e0ff */
[----:B------:R-:W-:Y:S02]  /*4620*/  PLOP3.LUT P0, PT, PT, PT, PT, 0x80, 0x8 ;  /* 0x000000000008781c */ /* 0x000fe40003f0f070 */
[----:B------:R-:W-:Y:S01]  /*4630*/  IADD3 R4, PT, PT, R3, 0x4400, RZ ;  /* 0x0000440003047810 */ /* 0x000fe20007ffe0ff */
[----:B------:R-:W-:Y:S01]  /*4640*/  IMAD.SHL.U32 R62, R62, 0x20, RZ ;  /* 0x000000203e3e7824 */ /* 0x000fe200078e00ff */
[----:B------:R-:W-:-:S12]  /*4650*/  UIADD3.X UR13, UPT, UPT, URZ, UR11, URZ, UP0, !UPT ;  /* 0x0000000bff0d7290 */ /* 0x000fd800087fe4ff */
.L_x_46:
        /* <DEDUP_REMOVED lines=10> */
[----:B------:R0:W-:Y:S02]  /*4700*/  UTMACMDFLUSH ;  /* 0x00000000000079b7 */ /* 0x0001e40000000000 */
.L_x_45:
[----:B------:R-:W-:Y:S01]  /*4710*/  BAR.SYNC.DEFER_BLOCKING 0x2, 0x80 ;  /* 0x0082000000007b1d */ /* 0x000fe20000010000 */
[----:B------:R-:W-:Y:S02]  /*4720*/  IADD3 R87, PT, PT, R87, 0x1, RZ ;  /* 0x0000000157577810 */ /* 0x000fe40007ffe0ff */
[----:B------:R-:W-:-:S03]  /*4730*/  IADD3 R88, PT, PT, R88, -0x1, RZ ;  /* 0xffffffff58587810 */ /* 0x000fc60007ffe0ff */
[----:B------:R-:W-:Y:S05]  /*4740*/  @!P2 BRA `(.L_x_47) ;  /* 0xffffffe40010a947 */ /* 0x000fea000383ffff */
[-C--:B------:R-:W-:Y:S01]  /*4750*/  LEA R5, R70, R3.reuse, 0x3 ;  /* 0x0000000346057211 */ /* 0x080fe200078e18ff */
[----:B------:R-:W-:Y:S01]  /*4760*/  BSSY B0, `(.L_x_48) ;  /* 0x0000005000007945 */ /* 0x000fe20003800000 */
[----:B------:R-:W-:Y:S02]  /*4770*/  SHF.L.U32 R6, R68, 0x1f, RZ ;  /* 0x0000001f44067819 */ /* 0x000fe400000006ff */
[----:B------:R-:W-:Y:S02]  /*4780*/  LEA R63, R70, R3, 0x4 ;  /* 0x00000003463f7211 */ /* 0x000fe400078e20ff */
[----:B------:R-:W1:Y:S02]  /*4790*/  SYNCS.PHASECHK.TRANS64.TRYWAIT P0, [R5+URZ+0x50], R6 ;  /* 0x00005006050075a7 */ /* 0x000e6400080011ff */
[----:B-1----:R-:W-:Y:S05]  /*47a0*/  @!P0 BRA `(.L_x_49) ;  /* 0x0000000800bc8947 */ /* 0x002fea0003800000 */
.L_x_81:
[----:B------:R-:W-:Y:S05]  /*47b0*/  BSYNC B0 ;  /* 0x0000000000007941 */ /* 0x000fea0003800000 */
.L_x_48:
[----:B------:R-:W2:Y:S01]  /*47c0*/  LDS.128 R60, [R63+0x36c10] ;  /* 0x036c10003f3c7984 */ /* 0x000ea20000000c00 */
[----:B------:R-:W-:Y:S01]  /*47d0*/  CREDUX.MAXABS.F32.NAN UR4, R89 ;  /* 0x00000000590472cc */ /* 0x000fe20000006400 */
[----:B------:R-:W-:Y:S01]  /*47e0*/  BSSY.RECONVERGENT B0, `(.L_x_50) ;  /* 0x0000013000007945 */ /* 0x000fe20003800200 */
[----:B------:R-:W-:Y:S01]  /*47f0*/  ISETP.NE.AND P0, PT, R64, RZ, PT ;  /* 0x000000ff4000720c */ /* 0x000fe20003f05270 */
[----:B------:R3:W-:Y:S06]  /*4800*/  MEMBAR.ALL.CTA ;  /* 0x0000000000007992 */ /* 0x0007ec0000008000 */
[----:B---3--:R-:W3:Y:S01]  /*4810*/  FENCE.VIEW.ASYNC.S ;  /* 0x00000000000073c6 */ /* 0x008ee20000000000 */
[----:B------:R-:W-:-:S03]  /*4820*/  VIADD R70, R70, 0x1 ;  /* 0x0000000146467836 */ /* 0x000fc60000000000 */
[----:B------:R-:W-:Y:S01]  /*4830*/  IMAD.U32 R4, RZ, RZ, UR4 ;  /* 0x00000004ff047e24 */ /* 0x000fe2000f8e00ff */
[----:B---3--:R3:W-:Y:S04]  /*4840*/  SYNCS.ARRIVE.TRANS64.ART0 RZ, [R5+URZ+0x60], R0 ;  /* 0x0000600005ff79a7 */ /* 0x0087e800085000ff */
[----:B------:R3:W-:Y:S01]  /*4850*/  @!P0 STS [R81+0x36c00], R4 ;  /* 0x036c000451008388 */ /* 0x0007e20000000800 */
[----:B------:R-:W-:Y:S01]  /*4860*/  BAR.SYNC.DEFER_BLOCKING 0x2, 0x80 ;  /* 0x0082000000007b1d */ /* 0x000fe20000010000 */
[----:B------:R-:W-:-:S13]  /*4870*/  LOP3.LUT P0, RZ, R83, R64, RZ, 0xfc, !PT ;  /* 0x0000004053ff7212 */ /* 0x000fda000780fcff */
[----:B------:R-:W-:Y:S05]  /*4880*/  @P0 BRA `(.L_x_51) ;  /* 0x0000000000200947 */ /* 0x000fea0003800000 */
[----:B------:R-:W-:Y:S01]  /*4890*/  IMAD.U32 R3, RZ, RZ, UR7 ;  /* 0x00000007ff037e24 */ /* 0x000fe2000f8e00ff */
[----:B------:R-:W4:Y:S04]  /*48a0*/  LDCU.64 UR4, c[0x0][0x740] ;  /* 0x0000e800ff0477ac */ /* 0x000f280008000a00 */
[----:B-1-3--:R-:W1:Y:S01]  /*48b0*/  LDS.128 R4, [R3+0x36c00] ;  /* 0x036c000003047984 */ /* 0x00ae620000000c00 */
[----:B----4-:R-:W-:-:S04]  /*48c0*/  LEA R8, P0, R65, UR4, 0x2 ;  /* 0x0000000441087c11 */ /* 0x010fc8000f8010ff */
[----:B------:R-:W-:Y:S02]  /*48d0*/  LEA.HI.X R9, R65, UR5, R2, 0x2, P0 ;  /* 0x0000000541097c11 */ /* 0x000fe400080f1402 */
[----:B-1----:R-:W-:-:S04]  /*48e0*/  FMNMX3 R4, R4, RZ, R5, !PT ;  /* 0x000000ff04047276 */ /* 0x002fc80007800005 */
[----:B------:R-:W-:-:S05]  /*48f0*/  FMNMX3 R7, R4, R6, R7, !PT ;  /* 0x0000000604077276 */ /* 0x000fca0007800007 */
[----:B------:R4:W-:Y:S02]  /*4900*/  REDG.E.MAX.S32.STRONG.GPU desc[UR14][R8.64], R7 ;  /* 0x000000070800798e */ /* 0x0009e4000d12e30e */
.L_x_51:
[----:B------:R-:W-:Y:S05]  /*4910*/  BSYNC.RECONVERGENT B0 ;  /* 0x0000000000007941 */ /* 0x000fea0003800200 */
.L_x_50:
[----:B--2---:R-:W-:Y:S02]  /*4920*/  ISETP.NE.AND P0, PT, R63, 0x1, PT ;  /* 0x000000013f00780c */ /* 0x004fe40003f05270 */
[----:B------:R-:W-:-:S04]  /*4930*/  ISETP.NE.AND P1, PT, R70, 0x2, PT ;  /* 0x000000024600780c */ /* 0x000fc80003f25270 */
[----:B-1-3--:R-:W-:Y:S02]  /*4940*/  SEL R5, RZ, 0x1, P1 ;  /* 0x00000001ff057807 */ /* 0x00afe40000800000 */
[----:B------:R-:W-:Y:S02]  /*4950*/  SEL R70, R70, RZ, P1 ;  /* 0x000000ff46467207 */ /* 0x000fe40000800000 */
[----:B------:R-:W-:-:S03]  /*4960*/  LOP3.LUT R68, R68, R5, RZ, 0x3c, !PT ;  /* 0x0000000544447212 */ /* 0x000fc600078e3cff */
[----:B------:R-:W-:Y:S05]  /*4970*/  @!P0 BRA `(.L_x_52) ;  /* 0xffffffe000408947 */ /* 0x000fea000383ffff */
.L_x_39:
[----:B------:R-:W-:Y:S05]  /*4980*/  BRA.U !UP4, `(.L_x_53) ;  /* 0x000000010c1c7547 */ /* 0x000fea000b800000 */
[----:B------:R-:W1:Y:S01]  /*4990*/  S2UR UR4, SR_CgaCtaId ;  /* 0x00000000000479c3 */ /* 0x000e620000008800 */
[----:B------:R-:W-:Y:S01]  /*49a0*/  ELECT P0, URZ, PT ;  /* 0x0000000000ff782f */ /* 0x000fe20003800000 */
[----:B------:R-:W-:Y:S01]  /*49b0*/  HFMA2 R2, -RZ, RZ, 0, 5.9604644775390625e-08 ;  /* 0x00000001ff027431 */ /* 0x000fe200000001ff */
[----:B------:R-:W-:-:S05]  /*49c0*/  UMOV UR5, 0x40 ;  /* 0x0000004000057882 */ /* 0x000fca0000000000 */
[----:B------:R-:W-:Y:S01]  /*49d0*/  UVIRTCOUNT.DEALLOC.SMPOOL 0x80 ;  /* 0x000000800000784c */ /* 0x000fe20000000000 */
[----:B-1----:R-:W-:-:S09]  /*49e0*/  ULEA UR4, UR4, UR5, 0x18 ;  /* 0x0000000504047291 */ /* 0x002fd2000f8ec0ff */
[----:B------:R1:W-:Y:S03]  /*49f0*/  @P0 STS.U8 [UR4], R2 ;  /* 0x00000002ff000988 */ /* 0x0003e60008000004 */
.L_x_53:
[----:B------:R-:W-:Y:S06]  /*4a00*/  BAR.SYNC.DEFER_BLOCKING 0x2, 0x80 ;  /* 0x0082000000007b1d */ /* 0x000fec0000010000 */
[----:B------:R-:W-:Y:S05]  /*4a10*/  BRA.U !UP4, `(.L_x_54) ;  /* 0x000000010c9c7547 */ /* 0x000fea000b800000 */
[----:B------:R-:W5:Y:S01]  /*4a20*/  S2UR UR5, SR_CgaCtaId ;  /* 0x00000000000579c3 */ /* 0x000f620000008800 */
[----:B------:R-:W-:Y:S01]  /*4a30*/  NOP ;  /* 0x0000000000007918 */ /* 0x000fe20000000000 */
[----:B------:R-:W-:Y:S01]  /*4a40*/  UMOV UR4, 0x50 ;  /* 0x0000005000047882 */ /* 0x000fe20000000000 */
[----:B------:R-:W-:Y:S01]  /*4a50*/  LOP3.LUT R4, R82, 0xffff, RZ, 0xc0, !PT ;  /* 0x0000ffff52047812 */ /* 0x000fe200078ec0ff */
[----:B------:R-:W-:-:S03]  /*4a60*/  IMAD.MOV.U32 R3, RZ, RZ, 0xffff ;  /* 0x0000ffffff037424 */ /* 0x000fc600078e00ff */
[----:B------:R-:W-:-:S04]  /*4a70*/  SHF.R.U32.HI R4, RZ, 0x5, R4 ;  /* 0x00000005ff047819 */ /* 0x000fc80000011604 */
[----:B------:R-:W-:Y:S01]  /*4a80*/  SHF.L.U32 R3, R3, R4, RZ ;  /* 0x0000000403037219 */ /* 0x000fe200000006ff */
[----:B------:R-:W-:-:S05]  /*4a90*/  VIADD R5, R4, 0x10 ;  /* 0x0000001004057836 */ /* 0x000fca0000000000 */
[----:B------:R-:W-:Y:S01]  /*4aa0*/  SHF.L.U32 R0, R0, R5, RZ ;  /* 0x0000000500007219 */ /* 0x000fe200000006ff */
[----:B-----5:R-:W-:-:S03]  /*4ab0*/  ULEA UR5, UR5, UR4, 0x18 ;  /* 0x0000000405057291 */ /* 0x020fc6000f8ec0ff */
[----:B------:R-:W-:-:S04]  /*4ac0*/  LOP3.LUT R5, R0, R3, RZ, 0xfc, !PT ;  /* 0x0000000300057212 */ /* 0x000fc800078efcff */
[C---:B------:R-:W-:Y:S02]  /*4ad0*/  LOP3.LUT R3, R5.reuse, 0xffff, RZ, 0xc0, !PT ;  /* 0x0000ffff05037812 */ /* 0x040fe400078ec0ff */
[----:B-1----:R-:W1:Y:S02]  /*4ae0*/  LDS R2, [UR5] ;  /* 0x00000005ff027984 */ /* 0x002e640008000800 */
[----:B-1----:R-:W-:-:S04]  /*4af0*/  LOP3.LUT R0, R5, 0xffff, R2, 0x80, !PT ;  /* 0x0000ffff05007812 */ /* 0x002fc800078e8002 */
[----:B------:R-:W-:-:S13]  /*4b00*/  ISETP.NE.AND P0, PT, R0, R3, PT ;  /* 0x000000030000720c */ /* 0x000fda0003f05270 */
[----:B------:R-:W-:Y:S05]  /*4b10*/  @P0 BRA `(.L_x_55) ;  /* 0x0000000000500947 */ /* 0x000fea0003800000 */
[----:B------:R-:W-:Y:S02]  /*4b20*/  SHF.R.U32.HI R0, RZ, 0x10, R2 ;  /* 0x00000010ff007819 */ /* 0x000fe40000011602 */
[----:B------:R-:W-:-:S04]  /*4b30*/  SHF.R.U32.HI R3, RZ, 0x10, R5 ;  /* 0x00000010ff037819 */ /* 0x000fc80000011605 */
[----:B------:R-:W-:-:S04]  /*4b40*/  LOP3.LUT R0, R0, R3, RZ, 0xc0, !PT ;  /* 0x0000000300007212 */ /* 0x000fc800078ec0ff */
[----:B------:R-:W-:-:S13]  /*4b50*/  ISETP.NE.AND P0, PT, R0, R3, PT ;  /* 0x000000030000720c */ /* 0x000fda0003f05270 */
[----:B------:R-:W-:Y:S05]  /*4b60*/  @P0 BRA `(.L_x_56) ;  /* 0x0000000000300947 */ /* 0x000fea0003800000 */
[----:B------:R-:W-:Y:S01]  /*4b70*/  R2UR UR8, R5 ;  /* 0x00000000050872ca */ /* 0x000fe200000e0000 */
[----:B------:R-:W1:Y:S01]  /*4b80*/  S2R R2, SR_LANEID ;  /* 0x0000000000027919 */ /* 0x000e620000000000 */
[----:B------:R-:W-:Y:S02]  /*4b90*/  VOTEU.ANY UR6, UPT, PT ;  /* 0x0000000000067886 */ /* 0x000fe400038e0100 */
[----:B------:R-:W-:-:S09]  /*4ba0*/  UFLO.U32 UR6, UR6 ;  /* 0x00000006000672bd */ /* 0x000fd200080e0000 */
[----:B------:R-:W-:-:S06]  /*4bb0*/  ULOP3.LUT UR8, URZ, UR8, URZ, 0x33, !UPT ;  /* 0x00000008ff087292 */ /* 0x000fcc000f8e33ff */
[----:B------:R-:W-:-:S04]  /*4bc0*/  IMAD.U32 R0, RZ, RZ, UR8 ;  /* 0x00000008ff007e24 */ /* 0x000fc8000f8e00ff */
[----:B------:R-:W5:Y:S02]  /*4bd0*/  REDUX UR4, R0 ;  /* 0x00000000000473c4 */ /* 0x000f640000000000 */
[----:B------:R2:W-:Y:S01]  /*4be0*/  UTCATOMSWS.AND URZ, UR8 ;  /* 0x0000000800ff79e3 */ /* 0x0005e20008000000 */
[----:B-1----:R-:W-:Y:S01]  /*4bf0*/  ISETP.EQ.U32.AND P0, PT, R2, UR6, PT ;  /* 0x0000000602007c0c */ /* 0x002fe2000bf02070 */
[----:B-----5:R-:W-:-:S12]  /*4c00*/  IMAD.U32 R2, RZ, RZ, UR4 ;  /* 0x00000004ff027e24 */ /* 0x020fd8000f8e00ff */
[----:B------:R2:W-:Y:S01]  /*4c10*/  @P0 ATOMS.AND RZ, [UR5], R2 ;  /* 0x00000002ffff098c */ /* 0x0005e2000a800005 */
[----:B------:R-:W-:Y:S05]  /*4c20*/  BRA `(.L_x_57) ;  /* 0x0000000000147947 */ /* 0x000fea0003800000 */
.L_x_56:
[----:B------:R-:W-:Y:S02]  /*4c30*/  MOV R2, 0x4c50 ;  /* 0x00004c5000027802 */ /* 0x000fe40000000f00 */
[----:B--234-:R-:W-:Y:S05]  /*4c40*/  CALL.REL.NOINC `($__internal_0_$__cuda_sm10x_tcgen05_guardrail_trap_col_being_dealloced_not_returned_by_alloc) ;  /* 0x0000000400ac7944 */ /* 0x01cfea0003c00000 */
[----:B------:R-:W-:Y:S05]  /*4c50*/  BRA `(.L_x_57) ;  /* 0x0000000000087947 */ /* 0x000fea0003800000 */
.L_x_55:
[----:B------:R-:W-:Y:S02]  /*4c60*/  MOV R2, 0x4c80 ;  /* 0x00004c8000027802 */ /* 0x000fe40000000f00 */
[----:B--234-:R-:W-:Y:S05]  /*4c70*/  CALL.REL.NOINC `($__internal_2_$__cuda_sm10x_tcgen05_guardrail_trap_unallocated_columns_being_dealloced) ;  /* 0x0000000400b87944 */ /* 0x01cfea0003c00000 */
.L_x_57:
[----:B------:R-:W-:Y:S01]  /*4c80*/  NOP ;  /* 0x0000000000007918 */ /* 0x000fe20000000000 */
.L_x_54:
[----:B------:R-:W-:-:S04]  /*4c90*/  DEPBAR.LE SB0, 0x0 ;  /* 0x000080000000791a */ /* 0x000fc80000000000 */
[----:B------:R-:W-:-:S04]  /*4ca0*/  DEPBAR.LE SB0, 0x0 ;  /* 0x000080000000791a */ /* 0x000fc80000000000 */
[----:B--2---:R-:W-:Y:S05]  /*4cb0*/  EXIT ;  /* 0x000000000000794d */ /* 0x004fea0003800000 */
.L_x_9:
[----:B------:R-:W-:-:S07]  /*4cc0*/  MOV R20, R21 ;  /* 0x0000001500147202 */ /* 0x000fce0000000f00 */
.L_x_58:
[----:B----4-:R4:W3:Y:S02]  /*4cd0*/  SYNCS.PHASECHK.TRANS64.TRYWAIT P0, [R14+URZ+0x60], R21 ;  /* 0x000060150e0075a7 */ /* 0x0108e400080011ff */
[----:B---3--:R-:W-:Y:S05]  /*4ce0*/  @!P0 NANOSLEEP.SYNCS 0x989680 ;  /* 0x009896800000895d */ /* 0x008fea0003900000 */
[----:B------:R-:W3:Y:S02]  /*4cf0*/  @!P0 SYNCS.PHASECHK.TRANS64 P0, [R14+URZ+0x60], R21 ;  /* 0x000060150e0085a7 */ /* 0x000ee400080010ff */
[----:B---3--:R-:W-:Y:S05]  /*4d00*/  @!P0 BRA `(.L_x_58) ;  /* 0xfffffffc00f08947 */ /* 0x008fea000383ffff */
[----:B------:R-:W-:Y:S05]  /*4d10*/  BRA `(.L_x_59) ;  /* 0xffffffbc00d87947 */ /* 0x000fea000383ffff */
.L_x_11:
[----:B------:R-:W-:-:S07]  /*4d20*/  MOV R7, R6 ;  /* 0x0000000600077202 */ /* 0x000fce0000000f00 */
.L_x_60:
[----:B--2---:R2:W3:Y:S02]  /*4d30*/  SYNCS.PHASECHK.TRANS64.TRYWAIT P0, [R2+URZ+0x60], R7 ;  /* 0x00006007020075a7 */ /* 0x0044e400080011ff */
[----:B---3--:R-:W-:Y:S05]  /*4d40*/  @!P0 NANOSLEEP.SYNCS 0x989680 ;  /* 0x009896800000895d */ /* 0x008fea0003900000 */
[----:B------:R-:W3:Y:S02]  /*4d50*/  @!P0 SYNCS.PHASECHK.TRANS64 P0, [R2+URZ+0x60], R7 ;  /* 0x00006007020085a7 */ /* 0x000ee400080010ff */
[----:B---3--:R-:W-:Y:S05]  /*4d60*/  @!P0 BRA `(.L_x_60) ;  /* 0xfffffffc00f08947 */ /* 0x008fea000383ffff */
[----:B------:R-:W-:Y:S05]  /*4d70*/  BRA `(.L_x_61) ;  /* 0xffffffc0007c7947 */ /* 0x000fea000383ffff */
.L_x_12:
[----:B------:R-:W-:-:S07]  /*4d80*/  MOV R13, R12 ;  /* 0x0000000c000d7202 */ /* 0x000fce0000000f00 */
.L_x_62:
[----:B--2---:R2:W3:Y:S02]  /*4d90*/  SYNCS.PHASECHK.TRANS64.TRYWAIT P0, [R8+URZ+0x60], R13 ;  /* 0x0000600d080075a7 */ /* 0x0044e400080011ff */
[----:B---3--:R-:W-:Y:S05]  /*4da0*/  @!P0 NANOSLEEP.SYNCS 0x989680 ;  /* 0x009896800000895d */ /* 0x008fea0003900000 */
[----:B------:R-:W3:Y:S02]  /*4db0*/  @!P0 SYNCS.PHASECHK.TRANS64 P0, [R8+URZ+0x60], R13 ;  /* 0x0000600d080085a7 */ /* 0x000ee400080010ff */
[----:B---3--:R-:W-:Y:S05]  /*4dc0*/  @!P0 BRA `(.L_x_62) ;  /* 0xfffffffc00f08947 */ /* 0x008fea000383ffff */
[----:B------:R-:W-:Y:S05]  /*4dd0*/  BRA `(.L_x_4) ;  /* 0xffffffc000b07947 */ /* 0x000fea000383ffff */
.L_x_14:
[----:B------:R-:W-:-:S07]  /*4de0*/  MOV R0, UR23 ;  /* 0x0000001700007c02 */ /* 0x000fce0008000f00 */
.L_x_63:
[----:B---3--:R3:W4:Y:S02]  /*4df0*/  SYNCS.PHASECHK.TRANS64.TRYWAIT P0, [R0+URZ+0x50], RZ ;  /* 0x000050ff000075a7 */ /* 0x00872400080011ff */
[----:B----4-:R-:W-:Y:S05]  /*4e00*/  @!P0 NANOSLEEP.SYNCS 0x989680 ;  /* 0x009896800000895d */ /* 0x010fea0003900000 */
[----:B------:R-:W4:Y:S02]  /*4e10*/  @!P0 SYNCS.PHASECHK.TRANS64 P0, [R0+URZ+0x50], RZ ;  /* 0x000050ff000085a7 */ /* 0x000f2400080010ff */
[----:B----4-:R-:W-:Y:S05]  /*4e20*/  @!P0 BRA `(.L_x_63) ;  /* 0xfffffffc00f08947 */ /* 0x010fea000383ffff */
[----:B------:R-:W-:Y:S05]  /*4e30*/  BRA `(.L_x_64) ;  /* 0xffffffc000b47947 */ /* 0x000fea000383ffff */
.L_x_17:
[----:B------:R-:W-:Y:S02]  /*4e40*/  MOV R4, UR17 ;  /* 0x0000001100047c02 */ /* 0x000fe40008000f00 */
[----:B------:R-:W-:Y:S02]  /*4e50*/  MOV R5, UR17 ;  /* 0x0000001100057c02 */ /* 0x000fe40008000f00 */
[----:B------:R-:W-:-:S07]  /*4e60*/  MOV R0, UR5 ;  /* 0x0000000500007c02 */ /* 0x000fce0008000f00 */
.L_x_65:
[----:B--2---:R2:W3:Y:S02]  /*4e70*/  SYNCS.PHASECHK.TRANS64.TRYWAIT P0, [R0+URZ+0x20], R5 ;  /* 0x00002005000075a7 */ /* 0x0044e400080011ff */
[----:B---3--:R-:W-:Y:S05]  /*4e80*/  @!P0 NANOSLEEP.SYNCS 0x989680 ;  /* 0x009896800000895d */ /* 0x008fea0003900000 */
[----:B------:R-:W3:Y:S02]  /*4e90*/  @!P0 SYNCS.PHASECHK.TRANS64 P0, [R0+URZ+0x20], R5 ;  /* 0x00002005000085a7 */ /* 0x000ee400080010ff */
[----:B---3--:R-:W-:Y:S05]  /*4ea0*/  @!P0 BRA `(.L_x_65) ;  /* 0xfffffffc00f08947 */ /* 0x008fea000383ffff */
[----:B------:R-:W-:Y:S05]  /*4eb0*/  BRA `(.L_x_16) ;  /* 0xffffffc400787947 */ /* 0x000fea000383ffff */
.L_x_19:
[----:B------:R-:W-:-:S07]  /*4ec0*/  MOV R5, R4 ;  /* 0x0000000400057202 */ /* 0x000fce0000000f00 */
.L_x_66:
[----:B--2---:R2:W4:Y:S02]  /*4ed0*/  SYNCS.PHASECHK.TRANS64.TRYWAIT P0, [R3+URZ+0x50], R5 ;  /* 0x00005005030075a7 */ /* 0x00452400080011ff */
[----:B----4-:R-:W-:Y:S05]  /*4ee0*/  @!P0 NANOSLEEP.SYNCS 0x989680 ;  /* 0x009896800000895d */ /* 0x010fea0003900000 */
[----:B------:R-:W4:Y:S02]  /*4ef0*/  @!P0 SYNCS.PHASECHK.TRANS64 P0, [R3+URZ+0x50], R5 ;  /* 0x00005005030085a7 */ /* 0x000f2400080010ff */
[----:B----4-:R-:W-:Y:S05]  /*4f00*/  @!P0 BRA `(.L_x_66) ;  /* 0xfffffffc00f08947 */ /* 0x010fea000383ffff */
[----:B------:R-:W-:Y:S05]  /*4f10*/  BRA `(.L_x_67) ;  /* 0xffffffc400c87947 */ /* 0x000fea000383ffff */
.L_x_21:
[----:B------:R-:W-:Y:S02]  /*4f20*/  MOV R2, UR4 ;  /* 0x0000000400027c02 */ /* 0x000fe40008000f00 */
[----:B------:R-:W-:Y:S02]  /*4f30*/  MOV R3, UR4 ;  /* 0x0000000400037c02 */ /* 0x000fe40008000f00 */
[----:B------:R-:W-:-:S07]  /*4f40*/  MOV R0, UR5 ;  /* 0x0000000500007c02 */ /* 0x000fce0008000f00 */
.L_x_68:
[----:B----4-:R4:W2:Y:S02]  /*4f50*/  SYNCS.PHASECHK.TRANS64.TRYWAIT P0, [R0+URZ+0x20], R3 ;  /* 0x00002003000075a7 */ /* 0x0108a400080011ff */
[----:B--2---:R-:W-:Y:S05]  /*4f60*/  @!P0 NANOSLEEP.SYNCS 0x989680 ;  /* 0x009896800000895d */ /* 0x004fea0003900000 */
[----:B------:R-:W2:Y:S02]  /*4f70*/  @!P0 SYNCS.PHASECHK.TRANS64 P0, [R0+URZ+0x20], R3 ;  /* 0x00002003000085a7 */ /* 0x000ea400080010ff */
[----:B--2---:R-:W-:Y:S05]  /*4f80*/  @!P0 BRA `(.L_x_68) ;  /* 0xfffffffc00f08947 */ /* 0x004fea000383ffff */
[----:B------:R-:W-:Y:S05]  /*4f90*/  BRA `(.L_x_69) ;  /* 0xffffffc8002c7947 */ /* 0x000fea000383ffff */
.L_x_23:
[----:B------:R-:W-:-:S07]  /*4fa0*/  MOV R2, UR12 ;  /* 0x0000000c00027c02 */ /* 0x000fce0008000f00 */
.L_x_70:
[----:B----4-:R4:W2:Y:S02]  /*4fb0*/  SYNCS.PHASECHK.TRANS64.TRYWAIT P0, [R2+URZ+0x50], RZ ;  /* 0x000050ff020075a7 */ /* 0x0108a400080011ff */
[----:B--2---:R-:W-:Y:S05]  /*4fc0*/  @!P0 NANOSLEEP.SYNCS 0x989680 ;  /* 0x009896800000895d */ /* 0x004fea0003900000 */
[----:B------:R-:W2:Y:S02]  /*4fd0*/  @!P0 SYNCS.PHASECHK.TRANS64 P0, [R2+URZ+0x50], RZ ;  /* 0x000050ff020085a7 */ /* 0x000ea400080010ff */
[----:B--2---:R-:W-:Y:S05]  /*4fe0*/  @!P0 BRA `(.L_x_70) ;  /* 0xfffffffc00f08947 */ /* 0x004fea000383ffff */
[----:B------:R-:W-:Y:S05]  /*4ff0*/  BRA `(.L_x_71) ;  /* 0xffffffc800447947 */ /* 0x000fea000383ffff */
.L_x_26:
[----:B------:R-:W-:Y:S02]  /*5000*/  MOV R2, UR13 ;  /* 0x0000000d00027c02 */ /* 0x000fe40008000f00 */
[----:B------:R-:W-:Y:S02]  /*5010*/  MOV R3, UR13 ;  /* 0x0000000d00037c02 */ /* 0x000fe40008000f00 */
[----:B------:R-:W-:-:S07]  /*5020*/  MOV R0, UR12 ;  /* 0x0000000c00007c02 */ /* 0x000fce0008000f00 */
.L_x_72:
[----:B--2---:R2:W4:Y:S02]  /*5030*/  SYNCS.PHASECHK.TRANS64.TRYWAIT P0, [R0+URZ+0x48], R3 ;  /* 0x00004803000075a7 */ /* 0x00452400080011ff */
[----:B----4-:R-:W-:Y:S05]  /*5040*/  @!P0 NANOSLEEP.SYNCS 0x989680 ;  /* 0x009896800000895d */ /* 0x010fea0003900000 */
[----:B------:R-:W4:Y:S02]  /*5050*/  @!P0 SYNCS.PHASECHK.TRANS64 P0, [R0+URZ+0x48], R3 ;  /* 0x00004803000085a7 */ /* 0x000f2400080010ff */
[----:B----4-:R-:W-:Y:S05]  /*5060*/  @!P0 BRA `(.L_x_72) ;  /* 0xfffffffc00f08947 */ /* 0x010fea000383ffff */
[----:B------:R-:W-:Y:S05]  /*5070*/  BRA `(.L_x_25) ;  /* 0xffffffcc00647947 */ /* 0x000fea000383ffff */
.L_x_28:
[----:B------:R-:W-:Y:S02]  /*5080*/  MOV R2, UR23 ;  /* 0x0000001700027c02 */ /* 0x000fe40008000f00 */
[----:B------:R-:W-:Y:S02]  /*5090*/  MOV R3, UR23 ;  /* 0x0000001700037c02 */ /* 0x000fe40008000f00 */
[----:B------:R-:W-:Y:S07]  /*50a0*/  MOV R0, UR13 ;  /* 0x0000000d00007c02 */ /* 0x000fee0008000f00 */
.L_x_73:
[----:B--2---:R2:W4:Y:S02]  /*50b0*/  SYNCS.PHASECHK.TRANS64.TRYWAIT P1, [R0+URZ], R3 ;  /* 0x00000003000075a7 */ /* 0x00452400080211ff */
[----:B----4-:R-:W-:Y:S05]  /*50c0*/  @!P1 NANOSLEEP.SYNCS 0x989680 ;  /* 0x009896800000995d */ /* 0x010fea0003900000 */
[----:B------:R-:W4:Y:S02]  /*50d0*/  @!P1 SYNCS.PHASECHK.TRANS64 P1, [R0+URZ], R3 ;  /* 0x00000003000095a7 */ /* 0x000f2400080210ff */
[----:B----4-:R-:W-:Y:S05]  /*50e0*/  @!P1 BRA `(.L_x_73) ;  /* 0xfffffffc00f09947 */ /* 0x010fea000383ffff */
[----:B------:R-:W-:Y:S05]  /*50f0*/  BRA `(.L_x_27) ;  /* 0xffffffcc00c87947 */ /* 0x000fea000383ffff */
.L_x_30:
[-C--:B------:R-:W-:Y:S02]  /*5100*/  MOV R6, R3.reuse ;  /* 0x0000000300067202 */ /* 0x080fe40000000f00 */
[----:B------:R-:W-:-:S07]  /*5110*/  MOV R7, R3 ;  /* 0x0000000300077202 */ /* 0x000fce0000000f00 */
.L_x_74:
[----:B----4-:R4:W3:Y:S02]  /*5120*/  SYNCS.PHASECHK.TRANS64.TRYWAIT P0, [R2+URZ+0x50], R7 ;  /* 0x00005007020075a7 */ /* 0x0108e400080011ff */
[----:B---3--:R-:W-:Y:S05]  /*5130*/  @!P0 NANOSLEEP.SYNCS 0x989680 ;  /* 0x009896800000895d */ /* 0x008fea0003900000 */
[----:B------:R-:W3:Y:S02]  /*5140*/  @!P0 SYNCS.PHASECHK.TRANS64 P0, [R2+URZ+0x50], R7 ;  /* 0x00005007020085a7 */ /* 0x000ee400080010ff */
[----:B---3--:R-:W-:Y:S05]  /*5150*/  @!P0 BRA `(.L_x_74) ;  /* 0xfffffffc00f08947 */ /* 0x008fea000383ffff */
[----:B------:R-:W-:Y:S05]  /*5160*/  BRA `(.L_x_75) ;  /* 0xffffffd0002c7947 */ /* 0x000fea000383ffff */
.L_x_32:
[----:B----4-:R-:W-:Y:S02]  /*5170*/  MOV R2, UR31 ;  /* 0x0000001f00027c02 */ /* 0x010fe40008000f00 */
[----:B------:R-:W-:Y:S02]  /*5180*/  MOV R3, UR31 ;  /* 0x0000001f00037c02 */ /* 0x000fe40008000f00 */
[----:B------:R-:W-:-:S07]  /*5190*/  MOV R0, UR12 ;  /* 0x0000000c00007c02 */ /* 0x000fce0008000f00 */
.L_x_76:
[----:B----4-:R4:W2:Y:S02]  /*51a0*/  SYNCS.PHASECHK.TRANS64.TRYWAIT P0, [R0+URZ+0x48], R3 ;  /* 0x00004803000075a7 */ /* 0x0108a400080011ff */
[----:B--2---:R-:W-:Y:S05]  /*51b0*/  @!P0 NANOSLEEP.SYNCS 0x989680 ;  /* 0x009896800000895d */ /* 0x004fea0003900000 */
[----:B------:R-:W2:Y:S02]  /*51c0*/  @!P0 SYNCS.PHASECHK.TRANS64 P0, [R0+URZ+0x48], R3 ;  /* 0x00004803000085a7 */ /* 0x000ea400080010ff */
[----:B--2---:R-:W-:Y:S05]  /*51d0*/  @!P0 BRA `(.L_x_76) ;  /* 0xfffffffc00f08947 */ /* 0x004fea000383ffff */
[----:B------:R-:W-:Y:S05]  /*51e0*/  BRA `(.L_x_22) ;  /* 0xffffffd000607947 */ /* 0x000fea000383ffff */
.L_x_38:
[----:B-1----:R1:W4:Y:S02]  /*51f0*/  SYNCS.PHASECHK.TRANS64.TRYWAIT P0, [R3+URZ+0x50], RZ ;  /* 0x000050ff030075a7 */ /* 0x00232400080011ff */
[----:B----4-:R-:W-:Y:S05]  /*5200*/  @!P0 NANOSLEEP.SYNCS 0x989680 ;  /* 0x009896800000895d */ /* 0x010fea0003900000 */
[----:B------:R-:W4:Y:S02]  /*5210*/  @!P0 SYNCS.PHASECHK.TRANS64 P0, [R3+URZ+0x50], RZ ;  /* 0x000050ff030085a7 */ /* 0x000f2400080010ff */
[----:B----4-:R-:W-:Y:S05]  /*5220*/  @!P0 BRA `(.L_x_38) ;  /* 0xfffffffc00f08947 */ /* 0x010fea000383ffff */
[----:B------:R-:W-:Y:S05]  /*5230*/  BRA `(.L_x_77) ;  /* 0xffffffd400307947 */ /* 0x000fea000383ffff */
.L_x_40:
[----:B------:R-:W-:-:S07]  /*5240*/  MOV R5, R4 ;  /* 0x0000000400057202 */ /* 0x000fce0000000f00 */
.L_x_78:
[----:B-1----:R1:W2:Y:S02]  /*5250*/  SYNCS.PHASECHK.TRANS64.TRYWAIT P0, [R3+URZ+0x40], R5 ;  /* 0x00004005030075a7 */ /* 0x0022a400080011ff */
[----:B--2---:R-:W-:Y:S05]  /*5260*/  @!P0 NANOSLEEP.SYNCS 0x989680 ;  /* 0x009896800000895d */ /* 0x004fea0003900000 */
[----:B------:R-:W2:Y:S02]  /*5270*/  @!P0 SYNCS.PHASECHK.TRANS64 P0, [R3+URZ+0x40], R5 ;  /* 0x00004005030085a7 */ /* 0x000ea400080010ff */
[----:B--2---:R-:W-:Y:S05]  /*5280*/  @!P0 BRA `(.L_x_78) ;  /* 0xfffffffc00f08947 */ /* 0x004fea000383ffff */
[----:B------:R-:W-:Y:S05]  /*5290*/  BRA `(.L_x_79) ;  /* 0xffffffd8002c7947 */ /* 0x000fea000383ffff */
.L_x_49:
[----:B------:R-:W-:-:S07]  /*52a0*/  MOV R7, R6 ;  /* 0x0000000600077202 */ /* 0x000fce0000000f00 */
.L_x_80:
[----:B-1----:R1:W2:Y:S02]  /*52b0*/  SYNCS.PHASECHK.TRANS64.TRYWAIT P0, [R5+URZ+0x50], R7 ;  /* 0x00005007050075a7 */ /* 0x0022a400080011ff */
[----:B--2---:R-:W-:Y:S05]  /*52c0*/  @!P0 NANOSLEEP.SYNCS 0x989680 ;  /* 0x009896800000895d */ /* 0x004fea0003900000 */
[----:B------:R-:W2:Y:S02]  /*52d0*/  @!P0 SYNCS.PHASECHK.TRANS64 P0, [R5+URZ+0x50], R7 ;  /* 0x00005007050085a7 */ /* 0x000ea400080010ff */
[----:B--2---:R-:W-:Y:S05]  /*52e0*/  @!P0 BRA `(.L_x_80) ;  /* 0xfffffffc00f08947 */ /* 0x004fea000383ffff */
[----:B------:R-:W-:Y:S05]  /*52f0*/  BRA `(.L_x_81) ;  /* 0xfffffff4002c7947 */ /* 0x000fea000383ffff */
        .weak           $__internal_0_$__cuda_sm10x_tcgen05_guardrail_trap_col_being_dealloced_not_returned_by_alloc
        .type           $__internal_0_$__cuda_sm10x_tcgen05_guardrail_trap_col_being_dealloced_not_returned_by_alloc,@function
        .size           $__internal_0_$__cuda_sm10x_tcgen05_guardrail_trap_col_being_dealloced_not_returned_by_alloc,($__internal_1_$__cuda_sm10x_tcgen05_guardrail_trap_phase_invalid_during_alloc - $__internal_0_$__cuda_sm10x_tcgen05_guardrail_trap_col_being_dealloced_not_returned_by_alloc)
$__internal_0_$__cuda_sm10x_tcgen05_guardrail_trap_col_being_dealloced_not_returned_by_alloc:
[----:B------:R-:W-:Y:S05]  /*5300*/  BPT.TRAP 0x1 ;  /* 0x000000040000795c */ /* 0x000fea0000300000 */
[----:B------:R-:W-:-:S04]  /*5310*/  HFMA2 R3, -RZ, RZ, 0, 0 ;  /* 0x00000000ff037431 */ /* 0x000fc800000001ff */
[----:B------:R-:W-:Y:S05]  /*5320*/  RET.REL.NODEC R2 `(kernel_cutlass_kernel_cudnngrouped_gemmgrouped_gemm_swiglugrouped_gemm_swiglu_quantBlockScaledContiguousGroupedGemmKernel_object_at__TiledMMA_ThrLayoutVMNK11110000_PermutationMNK____MMAAt_0) ;  /* 0xffffffac02347950 */ /* 0x000fea0003c3ffff */
        .weak           $__internal_1_$__cuda_sm10x_tcgen05_guardrail_trap_phase_invalid_during_alloc
        .type           $__internal_1_$__cuda_sm10x_tcgen05_guardrail_trap_phase_invalid_during_alloc,@function
        .size           $__internal_1_$__cuda_sm10x_tcgen05_guardrail_trap_phase_invalid_during_alloc,($__internal_2_$__cuda_sm10x_tcgen05_guardrail_trap_unallocated_columns_being_dealloced - $__internal_1_$__cuda_sm10x_tcgen05_guardrail_trap_phase_invalid_during_alloc)
$__internal_1_$__cuda_sm10x_tcgen05_guardrail_trap_phase_invalid_during_alloc:
[----:B------:R-:W-:Y:S05]  /*5330*/  BPT.TRAP 0x1 ;  /* 0x000000040000795c */ /* 0x000fea0000300000 */
[----:B------:R-:W-:-:S04]  /*5340*/  MOV R3, 0x0 ;  /* 0x0000000000037802 */ /* 0x000fc80000000f00 */
[----:B------:R-:W-:Y:S05]  /*5350*/  RET.REL.NODEC R2 `(kernel_cutlass_kernel_cudnngrouped_gemmgrouped_gemm_swiglugrouped_gemm_swiglu_quantBlockScaledContiguousGroupedGemmKernel_object_at__TiledMMA_ThrLayoutVMNK11110000_PermutationMNK____MMAAt_0) ;  /* 0xffffffac02287950 */ /* 0x000fea0003c3ffff */
        .weak           $__internal_2_$__cuda_sm10x_tcgen05_guardrail_trap_unallocated_columns_being_dealloced
        .type           $__internal_2_$__cuda_sm10x_tcgen05_guardrail_trap_unallocated_columns_being_dealloced,@function
        .size           $__internal_2_$__cuda_sm10x_tcgen05_guardrail_trap_unallocated_columns_being_dealloced,(.L_x_85 - $__internal_2_$__cuda_sm10x_tcgen05_guardrail_trap_unallocated_columns_being_dealloced)
$__internal_2_$__cuda_sm10x_tcgen05_guardrail_trap_unallocated_columns_being_dealloced:
[----:B------:R-:W-:Y:S05]  /*5360*/  BPT.TRAP 0x1 ;  /* 0x000000040000795c */ /* 0x000fea0000300000 */
[----:B------:R-:W-:-:S04]  /*5370*/  HFMA2 R3, -RZ, RZ, 0, 0 ;  /* 0x00000000ff037431 */ /* 0x000fc800000001ff */
[----:B------:R-:W-:Y:S05]  /*5380*/  RET.REL.NODEC R2 `(kernel_cutlass_kernel_cudnngrouped_gemmgrouped_gemm_swiglugrouped_gemm_swiglu_quantBlockScaledContiguousGroupedGemmKernel_object_at__TiledMMA_ThrLayoutVMNK11110000_PermutationMNK____MMAAt_0) ;  /* 0xffffffac021c7950 */ /* 0x000fea0003c3ffff */
.L_x_82:
[----:B------:R-:W-:-:S00]  /*5390*/  BRA `(.L_x_82) ;  /* 0xfffffffc00fc7947 */ /* 0x000fc0000383ffff */
[----:B------:R-:W-:-:S00]  /*53a0*/  NOP ;  /* 0x0000000000007918 */ /* 0x000fc00000000000 */
        /* <DEDUP_REMOVED lines=13> */
.L_x_85:


//--------------------- .nv.shared.kernel_cutlass_kernel_cudnngrouped_gemmgrouped_gemm_swiglugrouped_gemm_swiglu_quantBlockScaledContiguousGroupedGemmKernel_object_at__TiledMMA_ThrLayoutVMNK11110000_PermutationMNK____MMAAt_0 --------------------------
	.section	.nv.shared.kernel_cutlass_kernel_cudnngrouped_gemmgrouped_gemm_swiglugrouped_gemm_swiglu_quantBlockScaledContiguousGroupedGemmKernel_object_at__TiledMMA_ThrLayoutVMNK11110000_PermutationMNK____MMAAt_0,"aw",@nobits
	.sectionflags	@""
	.align	1024
	.zero		1024


//--------------------- .nv.shared.reserved.0     --------------------------
	.section	.nv.shared.reserved.0,"aw",@nobits
	.align	8
	.weak		__nv_reservedSMEM_offset_0_alias
	.size		__nv_reservedSMEM_offset_0_alias, 0, 64
	.other		__nv_reservedSMEM_offset_0_alias,@"STO_CUDA_RESERVED_SHARED STV_DEFAULT"
__nv_reservedSMEM_offset_0_alias:
	.zero		0
.nv.shared.reserved.0:
	.zero		64
	.weak		__nv_reservedSMEM_allocation_phase
	.type		__nv_reservedSMEM_allocation_phase,@object
	.size		__nv_reservedSMEM_allocation_phase,(.L_0 - __nv_reservedSMEM_allocation_phase)
__nv_reservedSMEM_allocation_phase:
	.zero		1
.L_0:
	.zero		7
	.weak		__nv_reservedSMEM_devtool_atexit_pc
	.type		__nv_reservedSMEM_devtool_atexit_pc,@object
	.size		__nv_reservedSMEM_devtool_atexit_pc,(__nv_reservedSMEM_allocation_mask - __nv_reservedSMEM_devtool_atexit_pc)
__nv_reservedSMEM_devtool_atexit_pc:
	.zero		8
	.weak		__nv_reservedSMEM_allocation_mask
	.type		__nv_reservedSMEM_allocation_mask,@object
	.size		__nv_reservedSMEM_allocation_mask,(.L_2 - __nv_reservedSMEM_allocation_mask)
__nv_reservedSMEM_allocation_mask:
	.zero		4
.L_2:


//--------------------- .nv.constant0.kernel_cutlass_kernel_cudnngrouped_gemmgrouped_gemm_swiglugrouped_gemm_swiglu_quantBlockScaledContiguousGroupedGemmKernel_object_at__TiledMMA_ThrLayoutVMNK11110000_PermutationMNK____MMAAt_0 --------------------------
	.section	.nv.constant0.kernel_cutlass_kernel_cudnngrouped_gemmgrouped_gemm_swiglugrouped_gemm_swiglu_quantBlockScaledContiguousGroupedGemmKernel_object_at__TiledMMA_ThrLayoutVMNK11110000_PermutationMNK____MMAAt_0,"a",@progbits
	.sectionflags	@""
	.align	4
.nv.constant0.kernel_cutlass_kernel_cudnngrouped_gemmgrouped_gemm_swiglugrouped_gemm_swiglu_quantBlockScaledContiguousGroupedGemmKernel_object_at__TiledMMA_ThrLayoutVMNK11110000_PermutationMNK____MMAAt_0:
	.zero		1924


//--------------------- SYMBOLS --------------------------

	.type		.nv.reservedSmem.offset0,@object
	.size		.nv.reservedSmem.offset0,0x4
	.type		.nv.reservedSmem.cap,@object
	.size		.nv.reservedSmem.cap,0x4
